//
// Generated by NVIDIA NVVM Compiler
//
// Compiler Build ID: CL-36424714
// Cuda compilation tools, release 13.0, V13.0.88
// Based on NVVM 20.0.0
//

.version 9.0
.target sm_100
.address_size 64

	// .globl	_Z6warmupv
.global .align 4 .b8 precalc_xorwow_matrix[102400];
.global .align 4 .b8 precalc_xorwow_offset_matrix[102400];
.global .align 4 .b8 mrg32k3aM1[2304];
.global .align 4 .b8 mrg32k3aM2[2304];
.global .align 4 .b8 mrg32k3aM1SubSeq[2016];
.global .align 4 .b8 mrg32k3aM2SubSeq[2016];
.global .align 4 .b8 mrg32k3aM1Seq[2304];
.global .align 4 .b8 mrg32k3aM2Seq[2304];
.const .align 8 .b8 __cr_lgamma_table[72];

.visible .entry _Z6warmupv()
{


	ret;

}
	// .globl	_Z28RandomColumnGenerationKernelPiS_iiiy
.visible .entry _Z28RandomColumnGenerationKernelPiS_iiiy(
	.param .u64 .ptr .align 1 _Z28RandomColumnGenerationKernelPiS_iiiy_param_0,
	.param .u64 .ptr .align 1 _Z28RandomColumnGenerationKernelPiS_iiiy_param_1,
	.param .u32 _Z28RandomColumnGenerationKernelPiS_iiiy_param_2,
	.param .u32 _Z28RandomColumnGenerationKernelPiS_iiiy_param_3,
	.param .u32 _Z28RandomColumnGenerationKernelPiS_iiiy_param_4,
	.param .u64 _Z28RandomColumnGenerationKernelPiS_iiiy_param_5
)
{
	.local .align 8 .b8 	__local_depot1[48];
	.reg .b64 	%SP;
	.reg .b64 	%SPL;
	.reg .pred 	%p<91>;
	.reg .b32 	%r<1599>;
	.reg .b64 	%rd<108>;

	mov.u64 	%SPL, __local_depot1;
	ld.param.u64 	%rd23, [_Z28RandomColumnGenerationKernelPiS_iiiy_param_0];
	ld.param.u64 	%rd24, [_Z28RandomColumnGenerationKernelPiS_iiiy_param_1];
	ld.param.u32 	%r646, [_Z28RandomColumnGenerationKernelPiS_iiiy_param_2];
	ld.param.u32 	%r647, [_Z28RandomColumnGenerationKernelPiS_iiiy_param_3];
	ld.param.u32 	%r648, [_Z28RandomColumnGenerationKernelPiS_iiiy_param_4];
	ld.param.u64 	%rd22, [_Z28RandomColumnGenerationKernelPiS_iiiy_param_5];
	cvta.to.global.u64 	%rd1, %rd23;
	cvta.to.global.u64 	%rd2, %rd24;
	add.u64 	%rd3, %SPL, 0;
	mov.u32 	%r649, %tid.y;
	mov.u32 	%r650, %ntid.x;
	mov.u32 	%r651, %tid.x;
	mov.u32 	%r652, %ntid.y;
	mov.u32 	%r653, %ctaid.y;
	mov.u32 	%r654, %nctaid.x;
	mov.u32 	%r655, %ctaid.x;
	mad.lo.s32 	%r656, %r653, %r654, %r655;
	mad.lo.s32 	%r657, %r656, %r652, %r649;
	mad.lo.s32 	%r1, %r657, %r650, %r651;
	setp.ge.s32 	%p1, %r1, %r648;
	@%p1 bra 	$L__BB1_154;
	cvt.u32.u64 	%r658, %rd22;
	xor.b32  	%r659, %r658, -1429050551;
	mul.lo.s32 	%r2, %r659, 1099087573;
	{ .reg .b32 tmp; mov.b64 {tmp, %r660}, %rd22; }
	xor.b32  	%r3, %r660, -136515619;
	mul.lo.s32 	%r661, %r3, -1703105765;
	add.s32 	%r662, %r2, %r661;
	add.s32 	%r663, %r662, 6615241;
	add.s32 	%r1289, %r2, 123456789;
	st.local.v2.u32 	[%rd3], {%r663, %r1289};
	xor.b32  	%r1288, %r2, 362436069;
	add.s32 	%r1287, %r661, 521288629;
	st.local.v2.u32 	[%rd3+8], {%r1288, %r1287};
	xor.b32  	%r1286, %r661, 88675123;
	add.s32 	%r1285, %r2, 5783321;
	st.local.v2.u32 	[%rd3+16], {%r1286, %r1285};
	setp.eq.s32 	%p2, %r1, 0;
	@%p2 bra 	$L__BB1_116;
	cvt.s64.s32 	%rd105, %r1;
	mov.b32 	%r1272, 0;
$L__BB1_3:
	mov.u64 	%rd5, %rd105;
	and.b64  	%rd6, %rd5, 3;
	setp.eq.s64 	%p3, %rd6, 0;
	@%p3 bra 	$L__BB1_115;
	mul.wide.u32 	%rd26, %r1272, 3200;
	mov.u64 	%rd27, precalc_xorwow_matrix;
	add.s64 	%rd7, %rd27, %rd26;
	mov.b32 	%r1285, 0;
	mov.u32 	%r1286, %r1285;
	mov.u32 	%r1287, %r1285;
	mov.u32 	%r1288, %r1285;
	mov.u32 	%r1289, %r1285;
	mov.u32 	%r1278, %r1285;
$L__BB1_5:
	mul.wide.u32 	%rd28, %r1278, 4;
	add.s64 	%rd29, %rd3, %rd28;
	ld.local.u32 	%r21, [%rd29+4];
	shl.b32 	%r22, %r1278, 5;
	mov.b32 	%r1284, 0;
$L__BB1_6:
	.pragma "nounroll";
	shr.u32 	%r667, %r21, %r1284;
	and.b32  	%r668, %r667, 1;
	setp.eq.b32 	%p4, %r668, 1;
	not.pred 	%p5, %p4;
	add.s32 	%r669, %r22, %r1284;
	mul.lo.s32 	%r670, %r669, 5;
	mul.wide.u32 	%rd30, %r670, 4;
	add.s64 	%rd8, %rd7, %rd30;
	@%p5 bra 	$L__BB1_8;
	ld.global.u32 	%r671, [%rd8];
	xor.b32  	%r1289, %r1289, %r671;
	ld.global.u32 	%r672, [%rd8+4];
	xor.b32  	%r1288, %r1288, %r672;
	ld.global.u32 	%r673, [%rd8+8];
	xor.b32  	%r1287, %r1287, %r673;
	ld.global.u32 	%r674, [%rd8+12];
	xor.b32  	%r1286, %r1286, %r674;
	ld.global.u32 	%r675, [%rd8+16];
	xor.b32  	%r1285, %r1285, %r675;
$L__BB1_8:
	and.b32  	%r677, %r667, 2;
	setp.eq.s32 	%p6, %r677, 0;
	@%p6 bra 	$L__BB1_10;
	ld.global.u32 	%r678, [%rd8+20];
	xor.b32  	%r1289, %r1289, %r678;
	ld.global.u32 	%r679, [%rd8+24];
	xor.b32  	%r1288, %r1288, %r679;
	ld.global.u32 	%r680, [%rd8+28];
	xor.b32  	%r1287, %r1287, %r680;
	ld.global.u32 	%r681, [%rd8+32];
	xor.b32  	%r1286, %r1286, %r681;
	ld.global.u32 	%r682, [%rd8+36];
	xor.b32  	%r1285, %r1285, %r682;
$L__BB1_10:
	and.b32  	%r684, %r667, 4;
	setp.eq.s32 	%p7, %r684, 0;
	@%p7 bra 	$L__BB1_12;
	ld.global.u32 	%r685, [%rd8+40];
	xor.b32  	%r1289, %r1289, %r685;
	ld.global.u32 	%r686, [%rd8+44];
	xor.b32  	%r1288, %r1288, %r686;
	ld.global.u32 	%r687, [%rd8+48];
	xor.b32  	%r1287, %r1287, %r687;
	ld.global.u32 	%r688, [%rd8+52];
	xor.b32  	%r1286, %r1286, %r688;
	ld.global.u32 	%r689, [%rd8+56];
	xor.b32  	%r1285, %r1285, %r689;
$L__BB1_12:
	and.b32  	%r691, %r667, 8;
	setp.eq.s32 	%p8, %r691, 0;
	@%p8 bra 	$L__BB1_14;
	ld.global.u32 	%r692, [%rd8+60];
	xor.b32  	%r1289, %r1289, %r692;
	ld.global.u32 	%r693, [%rd8+64];
	xor.b32  	%r1288, %r1288, %r693;
	ld.global.u32 	%r694, [%rd8+68];
	xor.b32  	%r1287, %r1287, %r694;
	ld.global.u32 	%r695, [%rd8+72];
	xor.b32  	%r1286, %r1286, %r695;
	ld.global.u32 	%r696, [%rd8+76];
	xor.b32  	%r1285, %r1285, %r696;
$L__BB1_14:
	and.b32  	%r698, %r667, 16;
	setp.eq.s32 	%p9, %r698, 0;
	@%p9 bra 	$L__BB1_16;
	ld.global.u32 	%r699, [%rd8+80];
	xor.b32  	%r1289, %r1289, %r699;
	ld.global.u32 	%r700, [%rd8+84];
	xor.b32  	%r1288, %r1288, %r700;
	ld.global.u32 	%r701, [%rd8+88];
	xor.b32  	%r1287, %r1287, %r701;
	ld.global.u32 	%r702, [%rd8+92];
	xor.b32  	%r1286, %r1286, %r702;
	ld.global.u32 	%r703, [%rd8+96];
	xor.b32  	%r1285, %r1285, %r703;
$L__BB1_16:
	and.b32  	%r705, %r667, 32;
	setp.eq.s32 	%p10, %r705, 0;
	@%p10 bra 	$L__BB1_18;
	ld.global.u32 	%r706, [%rd8+100];
	xor.b32  	%r1289, %r1289, %r706;
	ld.global.u32 	%r707, [%rd8+104];
	xor.b32  	%r1288, %r1288, %r707;
	ld.global.u32 	%r708, [%rd8+108];
	xor.b32  	%r1287, %r1287, %r708;
	ld.global.u32 	%r709, [%rd8+112];
	xor.b32  	%r1286, %r1286, %r709;
	ld.global.u32 	%r710, [%rd8+116];
	xor.b32  	%r1285, %r1285, %r710;
$L__BB1_18:
	and.b32  	%r712, %r667, 64;
	setp.eq.s32 	%p11, %r712, 0;
	@%p11 bra 	$L__BB1_20;
	ld.global.u32 	%r713, [%rd8+120];
	xor.b32  	%r1289, %r1289, %r713;
	ld.global.u32 	%r714, [%rd8+124];
	xor.b32  	%r1288, %r1288, %r714;
	ld.global.u32 	%r715, [%rd8+128];
	xor.b32  	%r1287, %r1287, %r715;
	ld.global.u32 	%r716, [%rd8+132];
	xor.b32  	%r1286, %r1286, %r716;
	ld.global.u32 	%r717, [%rd8+136];
	xor.b32  	%r1285, %r1285, %r717;
$L__BB1_20:
	and.b32  	%r719, %r667, 128;
	setp.eq.s32 	%p12, %r719, 0;
	@%p12 bra 	$L__BB1_22;
	ld.global.u32 	%r720, [%rd8+140];
	xor.b32  	%r1289, %r1289, %r720;
	ld.global.u32 	%r721, [%rd8+144];
	xor.b32  	%r1288, %r1288, %r721;
	ld.global.u32 	%r722, [%rd8+148];
	xor.b32  	%r1287, %r1287, %r722;
	ld.global.u32 	%r723, [%rd8+152];
	xor.b32  	%r1286, %r1286, %r723;
	ld.global.u32 	%r724, [%rd8+156];
	xor.b32  	%r1285, %r1285, %r724;
$L__BB1_22:
	and.b32  	%r726, %r667, 256;
	setp.eq.s32 	%p13, %r726, 0;
	@%p13 bra 	$L__BB1_24;
	ld.global.u32 	%r727, [%rd8+160];
	xor.b32  	%r1289, %r1289, %r727;
	ld.global.u32 	%r728, [%rd8+164];
	xor.b32  	%r1288, %r1288, %r728;
	ld.global.u32 	%r729, [%rd8+168];
	xor.b32  	%r1287, %r1287, %r729;
	ld.global.u32 	%r730, [%rd8+172];
	xor.b32  	%r1286, %r1286, %r730;
	ld.global.u32 	%r731, [%rd8+176];
	xor.b32  	%r1285, %r1285, %r731;
$L__BB1_24:
	and.b32  	%r733, %r667, 512;
	setp.eq.s32 	%p14, %r733, 0;
	@%p14 bra 	$L__BB1_26;
	ld.global.u32 	%r734, [%rd8+180];
	xor.b32  	%r1289, %r1289, %r734;
	ld.global.u32 	%r735, [%rd8+184];
	xor.b32  	%r1288, %r1288, %r735;
	ld.global.u32 	%r736, [%rd8+188];
	xor.b32  	%r1287, %r1287, %r736;
	ld.global.u32 	%r737, [%rd8+192];
	xor.b32  	%r1286, %r1286, %r737;
	ld.global.u32 	%r738, [%rd8+196];
	xor.b32  	%r1285, %r1285, %r738;
$L__BB1_26:
	and.b32  	%r740, %r667, 1024;
	setp.eq.s32 	%p15, %r740, 0;
	@%p15 bra 	$L__BB1_28;
	ld.global.u32 	%r741, [%rd8+200];
	xor.b32  	%r1289, %r1289, %r741;
	ld.global.u32 	%r742, [%rd8+204];
	xor.b32  	%r1288, %r1288, %r742;
	ld.global.u32 	%r743, [%rd8+208];
	xor.b32  	%r1287, %r1287, %r743;
	ld.global.u32 	%r744, [%rd8+212];
	xor.b32  	%r1286, %r1286, %r744;
	ld.global.u32 	%r745, [%rd8+216];
	xor.b32  	%r1285, %r1285, %r745;
$L__BB1_28:
	and.b32  	%r747, %r667, 2048;
	setp.eq.s32 	%p16, %r747, 0;
	@%p16 bra 	$L__BB1_30;
	ld.global.u32 	%r748, [%rd8+220];
	xor.b32  	%r1289, %r1289, %r748;
	ld.global.u32 	%r749, [%rd8+224];
	xor.b32  	%r1288, %r1288, %r749;
	ld.global.u32 	%r750, [%rd8+228];
	xor.b32  	%r1287, %r1287, %r750;
	ld.global.u32 	%r751, [%rd8+232];
	xor.b32  	%r1286, %r1286, %r751;
	ld.global.u32 	%r752, [%rd8+236];
	xor.b32  	%r1285, %r1285, %r752;
$L__BB1_30:
	and.b32  	%r754, %r667, 4096;
	setp.eq.s32 	%p17, %r754, 0;
	@%p17 bra 	$L__BB1_32;
	ld.global.u32 	%r755, [%rd8+240];
	xor.b32  	%r1289, %r1289, %r755;
	ld.global.u32 	%r756, [%rd8+244];
	xor.b32  	%r1288, %r1288, %r756;
	ld.global.u32 	%r757, [%rd8+248];
	xor.b32  	%r1287, %r1287, %r757;
	ld.global.u32 	%r758, [%rd8+252];
	xor.b32  	%r1286, %r1286, %r758;
	ld.global.u32 	%r759, [%rd8+256];
	xor.b32  	%r1285, %r1285, %r759;
$L__BB1_32:
	and.b32  	%r761, %r667, 8192;
	setp.eq.s32 	%p18, %r761, 0;
	@%p18 bra 	$L__BB1_34;
	ld.global.u32 	%r762, [%rd8+260];
	xor.b32  	%r1289, %r1289, %r762;
	ld.global.u32 	%r763, [%rd8+264];
	xor.b32  	%r1288, %r1288, %r763;
	ld.global.u32 	%r764, [%rd8+268];
	xor.b32  	%r1287, %r1287, %r764;
	ld.global.u32 	%r765, [%rd8+272];
	xor.b32  	%r1286, %r1286, %r765;
	ld.global.u32 	%r766, [%rd8+276];
	xor.b32  	%r1285, %r1285, %r766;
$L__BB1_34:
	and.b32  	%r768, %r667, 16384;
	setp.eq.s32 	%p19, %r768, 0;
	@%p19 bra 	$L__BB1_36;
	ld.global.u32 	%r769, [%rd8+280];
	xor.b32  	%r1289, %r1289, %r769;
	ld.global.u32 	%r770, [%rd8+284];
	xor.b32  	%r1288, %r1288, %r770;
	ld.global.u32 	%r771, [%rd8+288];
	xor.b32  	%r1287, %r1287, %r771;
	ld.global.u32 	%r772, [%rd8+292];
	xor.b32  	%r1286, %r1286, %r772;
	ld.global.u32 	%r773, [%rd8+296];
	xor.b32  	%r1285, %r1285, %r773;
$L__BB1_36:
	and.b32  	%r775, %r667, 32768;
	setp.eq.s32 	%p20, %r775, 0;
	@%p20 bra 	$L__BB1_38;
	ld.global.u32 	%r776, [%rd8+300];
	xor.b32  	%r1289, %r1289, %r776;
	ld.global.u32 	%r777, [%rd8+304];
	xor.b32  	%r1288, %r1288, %r777;
	ld.global.u32 	%r778, [%rd8+308];
	xor.b32  	%r1287, %r1287, %r778;
	ld.global.u32 	%r779, [%rd8+312];
	xor.b32  	%r1286, %r1286, %r779;
	ld.global.u32 	%r780, [%rd8+316];
	xor.b32  	%r1285, %r1285, %r780;
$L__BB1_38:
	add.s32 	%r1284, %r1284, 16;
	setp.ne.s32 	%p21, %r1284, 32;
	@%p21 bra 	$L__BB1_6;
	mad.lo.s32 	%r781, %r1278, -31, %r22;
	add.s32 	%r1278, %r781, 1;
	setp.ne.s32 	%p22, %r1278, 5;
	@%p22 bra 	$L__BB1_5;
	st.local.u32 	[%rd3+4], %r1289;
	st.local.v2.u32 	[%rd3+8], {%r1288, %r1287};
	st.local.v2.u32 	[%rd3+16], {%r1286, %r1285};
	setp.eq.s64 	%p23, %rd6, 1;
	@%p23 bra 	$L__BB1_115;
	mov.b32 	%r1285, 0;
	mov.u32 	%r1286, %r1285;
	mov.u32 	%r1287, %r1285;
	mov.u32 	%r1288, %r1285;
	mov.u32 	%r1289, %r1285;
	mov.u32 	%r1370, %r1285;
$L__BB1_42:
	mul.wide.u32 	%rd31, %r1370, 4;
	add.s64 	%rd32, %rd3, %rd31;
	ld.local.u32 	%r197, [%rd32+4];
	shl.b32 	%r198, %r1370, 5;
	mov.b32 	%r1376, 0;
$L__BB1_43:
	.pragma "nounroll";
	shr.u32 	%r784, %r197, %r1376;
	and.b32  	%r785, %r784, 1;
	setp.eq.b32 	%p24, %r785, 1;
	not.pred 	%p25, %p24;
	add.s32 	%r786, %r198, %r1376;
	mul.lo.s32 	%r787, %r786, 5;
	mul.wide.u32 	%rd33, %r787, 4;
	add.s64 	%rd9, %rd7, %rd33;
	@%p25 bra 	$L__BB1_45;
	ld.global.u32 	%r788, [%rd9];
	xor.b32  	%r1289, %r1289, %r788;
	ld.global.u32 	%r789, [%rd9+4];
	xor.b32  	%r1288, %r1288, %r789;
	ld.global.u32 	%r790, [%rd9+8];
	xor.b32  	%r1287, %r1287, %r790;
	ld.global.u32 	%r791, [%rd9+12];
	xor.b32  	%r1286, %r1286, %r791;
	ld.global.u32 	%r792, [%rd9+16];
	xor.b32  	%r1285, %r1285, %r792;
$L__BB1_45:
	and.b32  	%r794, %r784, 2;
	setp.eq.s32 	%p26, %r794, 0;
	@%p26 bra 	$L__BB1_47;
	ld.global.u32 	%r795, [%rd9+20];
	xor.b32  	%r1289, %r1289, %r795;
	ld.global.u32 	%r796, [%rd9+24];
	xor.b32  	%r1288, %r1288, %r796;
	ld.global.u32 	%r797, [%rd9+28];
	xor.b32  	%r1287, %r1287, %r797;
	ld.global.u32 	%r798, [%rd9+32];
	xor.b32  	%r1286, %r1286, %r798;
	ld.global.u32 	%r799, [%rd9+36];
	xor.b32  	%r1285, %r1285, %r799;
$L__BB1_47:
	and.b32  	%r801, %r784, 4;
	setp.eq.s32 	%p27, %r801, 0;
	@%p27 bra 	$L__BB1_49;
	ld.global.u32 	%r802, [%rd9+40];
	xor.b32  	%r1289, %r1289, %r802;
	ld.global.u32 	%r803, [%rd9+44];
	xor.b32  	%r1288, %r1288, %r803;
	ld.global.u32 	%r804, [%rd9+48];
	xor.b32  	%r1287, %r1287, %r804;
	ld.global.u32 	%r805, [%rd9+52];
	xor.b32  	%r1286, %r1286, %r805;
	ld.global.u32 	%r806, [%rd9+56];
	xor.b32  	%r1285, %r1285, %r806;
$L__BB1_49:
	and.b32  	%r808, %r784, 8;
	setp.eq.s32 	%p28, %r808, 0;
	@%p28 bra 	$L__BB1_51;
	ld.global.u32 	%r809, [%rd9+60];
	xor.b32  	%r1289, %r1289, %r809;
	ld.global.u32 	%r810, [%rd9+64];
	xor.b32  	%r1288, %r1288, %r810;
	ld.global.u32 	%r811, [%rd9+68];
	xor.b32  	%r1287, %r1287, %r811;
	ld.global.u32 	%r812, [%rd9+72];
	xor.b32  	%r1286, %r1286, %r812;
	ld.global.u32 	%r813, [%rd9+76];
	xor.b32  	%r1285, %r1285, %r813;
$L__BB1_51:
	and.b32  	%r815, %r784, 16;
	setp.eq.s32 	%p29, %r815, 0;
	@%p29 bra 	$L__BB1_53;
	ld.global.u32 	%r816, [%rd9+80];
	xor.b32  	%r1289, %r1289, %r816;
	ld.global.u32 	%r817, [%rd9+84];
	xor.b32  	%r1288, %r1288, %r817;
	ld.global.u32 	%r818, [%rd9+88];
	xor.b32  	%r1287, %r1287, %r818;
	ld.global.u32 	%r819, [%rd9+92];
	xor.b32  	%r1286, %r1286, %r819;
	ld.global.u32 	%r820, [%rd9+96];
	xor.b32  	%r1285, %r1285, %r820;
$L__BB1_53:
	and.b32  	%r822, %r784, 32;
	setp.eq.s32 	%p30, %r822, 0;
	@%p30 bra 	$L__BB1_55;
	ld.global.u32 	%r823, [%rd9+100];
	xor.b32  	%r1289, %r1289, %r823;
	ld.global.u32 	%r824, [%rd9+104];
	xor.b32  	%r1288, %r1288, %r824;
	ld.global.u32 	%r825, [%rd9+108];
	xor.b32  	%r1287, %r1287, %r825;
	ld.global.u32 	%r826, [%rd9+112];
	xor.b32  	%r1286, %r1286, %r826;
	ld.global.u32 	%r827, [%rd9+116];
	xor.b32  	%r1285, %r1285, %r827;
$L__BB1_55:
	and.b32  	%r829, %r784, 64;
	setp.eq.s32 	%p31, %r829, 0;
	@%p31 bra 	$L__BB1_57;
	ld.global.u32 	%r830, [%rd9+120];
	xor.b32  	%r1289, %r1289, %r830;
	ld.global.u32 	%r831, [%rd9+124];
	xor.b32  	%r1288, %r1288, %r831;
	ld.global.u32 	%r832, [%rd9+128];
	xor.b32  	%r1287, %r1287, %r832;
	ld.global.u32 	%r833, [%rd9+132];
	xor.b32  	%r1286, %r1286, %r833;
	ld.global.u32 	%r834, [%rd9+136];
	xor.b32  	%r1285, %r1285, %r834;
$L__BB1_57:
	and.b32  	%r836, %r784, 128;
	setp.eq.s32 	%p32, %r836, 0;
	@%p32 bra 	$L__BB1_59;
	ld.global.u32 	%r837, [%rd9+140];
	xor.b32  	%r1289, %r1289, %r837;
	ld.global.u32 	%r838, [%rd9+144];
	xor.b32  	%r1288, %r1288, %r838;
	ld.global.u32 	%r839, [%rd9+148];
	xor.b32  	%r1287, %r1287, %r839;
	ld.global.u32 	%r840, [%rd9+152];
	xor.b32  	%r1286, %r1286, %r840;
	ld.global.u32 	%r841, [%rd9+156];
	xor.b32  	%r1285, %r1285, %r841;
$L__BB1_59:
	and.b32  	%r843, %r784, 256;
	setp.eq.s32 	%p33, %r843, 0;
	@%p33 bra 	$L__BB1_61;
	ld.global.u32 	%r844, [%rd9+160];
	xor.b32  	%r1289, %r1289, %r844;
	ld.global.u32 	%r845, [%rd9+164];
	xor.b32  	%r1288, %r1288, %r845;
	ld.global.u32 	%r846, [%rd9+168];
	xor.b32  	%r1287, %r1287, %r846;
	ld.global.u32 	%r847, [%rd9+172];
	xor.b32  	%r1286, %r1286, %r847;
	ld.global.u32 	%r848, [%rd9+176];
	xor.b32  	%r1285, %r1285, %r848;
$L__BB1_61:
	and.b32  	%r850, %r784, 512;
	setp.eq.s32 	%p34, %r850, 0;
	@%p34 bra 	$L__BB1_63;
	ld.global.u32 	%r851, [%rd9+180];
	xor.b32  	%r1289, %r1289, %r851;
	ld.global.u32 	%r852, [%rd9+184];
	xor.b32  	%r1288, %r1288, %r852;
	ld.global.u32 	%r853, [%rd9+188];
	xor.b32  	%r1287, %r1287, %r853;
	ld.global.u32 	%r854, [%rd9+192];
	xor.b32  	%r1286, %r1286, %r854;
	ld.global.u32 	%r855, [%rd9+196];
	xor.b32  	%r1285, %r1285, %r855;
$L__BB1_63:
	and.b32  	%r857, %r784, 1024;
	setp.eq.s32 	%p35, %r857, 0;
	@%p35 bra 	$L__BB1_65;
	ld.global.u32 	%r858, [%rd9+200];
	xor.b32  	%r1289, %r1289, %r858;
	ld.global.u32 	%r859, [%rd9+204];
	xor.b32  	%r1288, %r1288, %r859;
	ld.global.u32 	%r860, [%rd9+208];
	xor.b32  	%r1287, %r1287, %r860;
	ld.global.u32 	%r861, [%rd9+212];
	xor.b32  	%r1286, %r1286, %r861;
	ld.global.u32 	%r862, [%rd9+216];
	xor.b32  	%r1285, %r1285, %r862;
$L__BB1_65:
	and.b32  	%r864, %r784, 2048;
	setp.eq.s32 	%p36, %r864, 0;
	@%p36 bra 	$L__BB1_67;
	ld.global.u32 	%r865, [%rd9+220];
	xor.b32  	%r1289, %r1289, %r865;
	ld.global.u32 	%r866, [%rd9+224];
	xor.b32  	%r1288, %r1288, %r866;
	ld.global.u32 	%r867, [%rd9+228];
	xor.b32  	%r1287, %r1287, %r867;
	ld.global.u32 	%r868, [%rd9+232];
	xor.b32  	%r1286, %r1286, %r868;
	ld.global.u32 	%r869, [%rd9+236];
	xor.b32  	%r1285, %r1285, %r869;
$L__BB1_67:
	and.b32  	%r871, %r784, 4096;
	setp.eq.s32 	%p37, %r871, 0;
	@%p37 bra 	$L__BB1_69;
	ld.global.u32 	%r872, [%rd9+240];
	xor.b32  	%r1289, %r1289, %r872;
	ld.global.u32 	%r873, [%rd9+244];
	xor.b32  	%r1288, %r1288, %r873;
	ld.global.u32 	%r874, [%rd9+248];
	xor.b32  	%r1287, %r1287, %r874;
	ld.global.u32 	%r875, [%rd9+252];
	xor.b32  	%r1286, %r1286, %r875;
	ld.global.u32 	%r876, [%rd9+256];
	xor.b32  	%r1285, %r1285, %r876;
$L__BB1_69:
	and.b32  	%r878, %r784, 8192;
	setp.eq.s32 	%p38, %r878, 0;
	@%p38 bra 	$L__BB1_71;
	ld.global.u32 	%r879, [%rd9+260];
	xor.b32  	%r1289, %r1289, %r879;
	ld.global.u32 	%r880, [%rd9+264];
	xor.b32  	%r1288, %r1288, %r880;
	ld.global.u32 	%r881, [%rd9+268];
	xor.b32  	%r1287, %r1287, %r881;
	ld.global.u32 	%r882, [%rd9+272];
	xor.b32  	%r1286, %r1286, %r882;
	ld.global.u32 	%r883, [%rd9+276];
	xor.b32  	%r1285, %r1285, %r883;
$L__BB1_71:
	and.b32  	%r885, %r784, 16384;
	setp.eq.s32 	%p39, %r885, 0;
	@%p39 bra 	$L__BB1_73;
	ld.global.u32 	%r886, [%rd9+280];
	xor.b32  	%r1289, %r1289, %r886;
	ld.global.u32 	%r887, [%rd9+284];
	xor.b32  	%r1288, %r1288, %r887;
	ld.global.u32 	%r888, [%rd9+288];
	xor.b32  	%r1287, %r1287, %r888;
	ld.global.u32 	%r889, [%rd9+292];
	xor.b32  	%r1286, %r1286, %r889;
	ld.global.u32 	%r890, [%rd9+296];
	xor.b32  	%r1285, %r1285, %r890;
$L__BB1_73:
	and.b32  	%r892, %r784, 32768;
	setp.eq.s32 	%p40, %r892, 0;
	@%p40 bra 	$L__BB1_75;
	ld.global.u32 	%r893, [%rd9+300];
	xor.b32  	%r1289, %r1289, %r893;
	ld.global.u32 	%r894, [%rd9+304];
	xor.b32  	%r1288, %r1288, %r894;
	ld.global.u32 	%r895, [%rd9+308];
	xor.b32  	%r1287, %r1287, %r895;
	ld.global.u32 	%r896, [%rd9+312];
	xor.b32  	%r1286, %r1286, %r896;
	ld.global.u32 	%r897, [%rd9+316];
	xor.b32  	%r1285, %r1285, %r897;
$L__BB1_75:
	add.s32 	%r1376, %r1376, 16;
	setp.ne.s32 	%p41, %r1376, 32;
	@%p41 bra 	$L__BB1_43;
	mad.lo.s32 	%r898, %r1370, -31, %r198;
	add.s32 	%r1370, %r898, 1;
	setp.ne.s32 	%p42, %r1370, 5;
	@%p42 bra 	$L__BB1_42;
	st.local.u32 	[%rd3+4], %r1289;
	st.local.v2.u32 	[%rd3+8], {%r1288, %r1287};
	st.local.v2.u32 	[%rd3+16], {%r1286, %r1285};
	setp.ne.s64 	%p43, %rd6, 3;
	@%p43 bra 	$L__BB1_115;
	mov.b32 	%r1285, 0;
	mov.u32 	%r1286, %r1285;
	mov.u32 	%r1287, %r1285;
	mov.u32 	%r1288, %r1285;
	mov.u32 	%r1289, %r1285;
	mov.u32 	%r1462, %r1285;
$L__BB1_79:
	mul.wide.u32 	%rd34, %r1462, 4;
	add.s64 	%rd35, %rd3, %rd34;
	ld.local.u32 	%r373, [%rd35+4];
	shl.b32 	%r374, %r1462, 5;
	mov.b32 	%r1468, 0;
$L__BB1_80:
	.pragma "nounroll";
	shr.u32 	%r901, %r373, %r1468;
	and.b32  	%r902, %r901, 1;
	setp.eq.b32 	%p44, %r902, 1;
	not.pred 	%p45, %p44;
	add.s32 	%r903, %r374, %r1468;
	mul.lo.s32 	%r904, %r903, 5;
	mul.wide.u32 	%rd36, %r904, 4;
	add.s64 	%rd10, %rd7, %rd36;
	@%p45 bra 	$L__BB1_82;
	ld.global.u32 	%r905, [%rd10];
	xor.b32  	%r1289, %r1289, %r905;
	ld.global.u32 	%r906, [%rd10+4];
	xor.b32  	%r1288, %r1288, %r906;
	ld.global.u32 	%r907, [%rd10+8];
	xor.b32  	%r1287, %r1287, %r907;
	ld.global.u32 	%r908, [%rd10+12];
	xor.b32  	%r1286, %r1286, %r908;
	ld.global.u32 	%r909, [%rd10+16];
	xor.b32  	%r1285, %r1285, %r909;
$L__BB1_82:
	and.b32  	%r911, %r901, 2;
	setp.eq.s32 	%p46, %r911, 0;
	@%p46 bra 	$L__BB1_84;
	ld.global.u32 	%r912, [%rd10+20];
	xor.b32  	%r1289, %r1289, %r912;
	ld.global.u32 	%r913, [%rd10+24];
	xor.b32  	%r1288, %r1288, %r913;
	ld.global.u32 	%r914, [%rd10+28];
	xor.b32  	%r1287, %r1287, %r914;
	ld.global.u32 	%r915, [%rd10+32];
	xor.b32  	%r1286, %r1286, %r915;
	ld.global.u32 	%r916, [%rd10+36];
	xor.b32  	%r1285, %r1285, %r916;
$L__BB1_84:
	and.b32  	%r918, %r901, 4;
	setp.eq.s32 	%p47, %r918, 0;
	@%p47 bra 	$L__BB1_86;
	ld.global.u32 	%r919, [%rd10+40];
	xor.b32  	%r1289, %r1289, %r919;
	ld.global.u32 	%r920, [%rd10+44];
	xor.b32  	%r1288, %r1288, %r920;
	ld.global.u32 	%r921, [%rd10+48];
	xor.b32  	%r1287, %r1287, %r921;
	ld.global.u32 	%r922, [%rd10+52];
	xor.b32  	%r1286, %r1286, %r922;
	ld.global.u32 	%r923, [%rd10+56];
	xor.b32  	%r1285, %r1285, %r923;
$L__BB1_86:
	and.b32  	%r925, %r901, 8;
	setp.eq.s32 	%p48, %r925, 0;
	@%p48 bra 	$L__BB1_88;
	ld.global.u32 	%r926, [%rd10+60];
	xor.b32  	%r1289, %r1289, %r926;
	ld.global.u32 	%r927, [%rd10+64];
	xor.b32  	%r1288, %r1288, %r927;
	ld.global.u32 	%r928, [%rd10+68];
	xor.b32  	%r1287, %r1287, %r928;
	ld.global.u32 	%r929, [%rd10+72];
	xor.b32  	%r1286, %r1286, %r929;
	ld.global.u32 	%r930, [%rd10+76];
	xor.b32  	%r1285, %r1285, %r930;
$L__BB1_88:
	and.b32  	%r932, %r901, 16;
	setp.eq.s32 	%p49, %r932, 0;
	@%p49 bra 	$L__BB1_90;
	ld.global.u32 	%r933, [%rd10+80];
	xor.b32  	%r1289, %r1289, %r933;
	ld.global.u32 	%r934, [%rd10+84];
	xor.b32  	%r1288, %r1288, %r934;
	ld.global.u32 	%r935, [%rd10+88];
	xor.b32  	%r1287, %r1287, %r935;
	ld.global.u32 	%r936, [%rd10+92];
	xor.b32  	%r1286, %r1286, %r936;
	ld.global.u32 	%r937, [%rd10+96];
	xor.b32  	%r1285, %r1285, %r937;
$L__BB1_90:
	and.b32  	%r939, %r901, 32;
	setp.eq.s32 	%p50, %r939, 0;
	@%p50 bra 	$L__BB1_92;
	ld.global.u32 	%r940, [%rd10+100];
	xor.b32  	%r1289, %r1289, %r940;
	ld.global.u32 	%r941, [%rd10+104];
	xor.b32  	%r1288, %r1288, %r941;
	ld.global.u32 	%r942, [%rd10+108];
	xor.b32  	%r1287, %r1287, %r942;
	ld.global.u32 	%r943, [%rd10+112];
	xor.b32  	%r1286, %r1286, %r943;
	ld.global.u32 	%r944, [%rd10+116];
	xor.b32  	%r1285, %r1285, %r944;
$L__BB1_92:
	and.b32  	%r946, %r901, 64;
	setp.eq.s32 	%p51, %r946, 0;
	@%p51 bra 	$L__BB1_94;
	ld.global.u32 	%r947, [%rd10+120];
	xor.b32  	%r1289, %r1289, %r947;
	ld.global.u32 	%r948, [%rd10+124];
	xor.b32  	%r1288, %r1288, %r948;
	ld.global.u32 	%r949, [%rd10+128];
	xor.b32  	%r1287, %r1287, %r949;
	ld.global.u32 	%r950, [%rd10+132];
	xor.b32  	%r1286, %r1286, %r950;
	ld.global.u32 	%r951, [%rd10+136];
	xor.b32  	%r1285, %r1285, %r951;
$L__BB1_94:
	and.b32  	%r953, %r901, 128;
	setp.eq.s32 	%p52, %r953, 0;
	@%p52 bra 	$L__BB1_96;
	ld.global.u32 	%r954, [%rd10+140];
	xor.b32  	%r1289, %r1289, %r954;
	ld.global.u32 	%r955, [%rd10+144];
	xor.b32  	%r1288, %r1288, %r955;
	ld.global.u32 	%r956, [%rd10+148];
	xor.b32  	%r1287, %r1287, %r956;
	ld.global.u32 	%r957, [%rd10+152];
	xor.b32  	%r1286, %r1286, %r957;
	ld.global.u32 	%r958, [%rd10+156];
	xor.b32  	%r1285, %r1285, %r958;
$L__BB1_96:
	and.b32  	%r960, %r901, 256;
	setp.eq.s32 	%p53, %r960, 0;
	@%p53 bra 	$L__BB1_98;
	ld.global.u32 	%r961, [%rd10+160];
	xor.b32  	%r1289, %r1289, %r961;
	ld.global.u32 	%r962, [%rd10+164];
	xor.b32  	%r1288, %r1288, %r962;
	ld.global.u32 	%r963, [%rd10+168];
	xor.b32  	%r1287, %r1287, %r963;
	ld.global.u32 	%r964, [%rd10+172];
	xor.b32  	%r1286, %r1286, %r964;
	ld.global.u32 	%r965, [%rd10+176];
	xor.b32  	%r1285, %r1285, %r965;
$L__BB1_98:
	and.b32  	%r967, %r901, 512;
	setp.eq.s32 	%p54, %r967, 0;
	@%p54 bra 	$L__BB1_100;
	ld.global.u32 	%r968, [%rd10+180];
	xor.b32  	%r1289, %r1289, %r968;
	ld.global.u32 	%r969, [%rd10+184];
	xor.b32  	%r1288, %r1288, %r969;
	ld.global.u32 	%r970, [%rd10+188];
	xor.b32  	%r1287, %r1287, %r970;
	ld.global.u32 	%r971, [%rd10+192];
	xor.b32  	%r1286, %r1286, %r971;
	ld.global.u32 	%r972, [%rd10+196];
	xor.b32  	%r1285, %r1285, %r972;
$L__BB1_100:
	and.b32  	%r974, %r901, 1024;
	setp.eq.s32 	%p55, %r974, 0;
	@%p55 bra 	$L__BB1_102;
	ld.global.u32 	%r975, [%rd10+200];
	xor.b32  	%r1289, %r1289, %r975;
	ld.global.u32 	%r976, [%rd10+204];
	xor.b32  	%r1288, %r1288, %r976;
	ld.global.u32 	%r977, [%rd10+208];
	xor.b32  	%r1287, %r1287, %r977;
	ld.global.u32 	%r978, [%rd10+212];
	xor.b32  	%r1286, %r1286, %r978;
	ld.global.u32 	%r979, [%rd10+216];
	xor.b32  	%r1285, %r1285, %r979;
$L__BB1_102:
	and.b32  	%r981, %r901, 2048;
	setp.eq.s32 	%p56, %r981, 0;
	@%p56 bra 	$L__BB1_104;
	ld.global.u32 	%r982, [%rd10+220];
	xor.b32  	%r1289, %r1289, %r982;
	ld.global.u32 	%r983, [%rd10+224];
	xor.b32  	%r1288, %r1288, %r983;
	ld.global.u32 	%r984, [%rd10+228];
	xor.b32  	%r1287, %r1287, %r984;
	ld.global.u32 	%r985, [%rd10+232];
	xor.b32  	%r1286, %r1286, %r985;
	ld.global.u32 	%r986, [%rd10+236];
	xor.b32  	%r1285, %r1285, %r986;
$L__BB1_104:
	and.b32  	%r988, %r901, 4096;
	setp.eq.s32 	%p57, %r988, 0;
	@%p57 bra 	$L__BB1_106;
	ld.global.u32 	%r989, [%rd10+240];
	xor.b32  	%r1289, %r1289, %r989;
	ld.global.u32 	%r990, [%rd10+244];
	xor.b32  	%r1288, %r1288, %r990;
	ld.global.u32 	%r991, [%rd10+248];
	xor.b32  	%r1287, %r1287, %r991;
	ld.global.u32 	%r992, [%rd10+252];
	xor.b32  	%r1286, %r1286, %r992;
	ld.global.u32 	%r993, [%rd10+256];
	xor.b32  	%r1285, %r1285, %r993;
$L__BB1_106:
	and.b32  	%r995, %r901, 8192;
	setp.eq.s32 	%p58, %r995, 0;
	@%p58 bra 	$L__BB1_108;
	ld.global.u32 	%r996, [%rd10+260];
	xor.b32  	%r1289, %r1289, %r996;
	ld.global.u32 	%r997, [%rd10+264];
	xor.b32  	%r1288, %r1288, %r997;
	ld.global.u32 	%r998, [%rd10+268];
	xor.b32  	%r1287, %r1287, %r998;
	ld.global.u32 	%r999, [%rd10+272];
	xor.b32  	%r1286, %r1286, %r999;
	ld.global.u32 	%r1000, [%rd10+276];
	xor.b32  	%r1285, %r1285, %r1000;
$L__BB1_108:
	and.b32  	%r1002, %r901, 16384;
	setp.eq.s32 	%p59, %r1002, 0;
	@%p59 bra 	$L__BB1_110;
	ld.global.u32 	%r1003, [%rd10+280];
	xor.b32  	%r1289, %r1289, %r1003;
	ld.global.u32 	%r1004, [%rd10+284];
	xor.b32  	%r1288, %r1288, %r1004;
	ld.global.u32 	%r1005, [%rd10+288];
	xor.b32  	%r1287, %r1287, %r1005;
	ld.global.u32 	%r1006, [%rd10+292];
	xor.b32  	%r1286, %r1286, %r1006;
	ld.global.u32 	%r1007, [%rd10+296];
	xor.b32  	%r1285, %r1285, %r1007;
$L__BB1_110:
	and.b32  	%r1009, %r901, 32768;
	setp.eq.s32 	%p60, %r1009, 0;
	@%p60 bra 	$L__BB1_112;
	ld.global.u32 	%r1010, [%rd10+300];
	xor.b32  	%r1289, %r1289, %r1010;
	ld.global.u32 	%r1011, [%rd10+304];
	xor.b32  	%r1288, %r1288, %r1011;
	ld.global.u32 	%r1012, [%rd10+308];
	xor.b32  	%r1287, %r1287, %r1012;
	ld.global.u32 	%r1013, [%rd10+312];
	xor.b32  	%r1286, %r1286, %r1013;
	ld.global.u32 	%r1014, [%rd10+316];
	xor.b32  	%r1285, %r1285, %r1014;
$L__BB1_112:
	add.s32 	%r1468, %r1468, 16;
	setp.ne.s32 	%p61, %r1468, 32;
	@%p61 bra 	$L__BB1_80;
	mad.lo.s32 	%r1015, %r1462, -31, %r374;
	add.s32 	%r1462, %r1015, 1;
	setp.ne.s32 	%p62, %r1462, 5;
	@%p62 bra 	$L__BB1_79;
	st.local.u32 	[%rd3+4], %r1289;
	st.local.v2.u32 	[%rd3+8], {%r1288, %r1287};
	st.local.v2.u32 	[%rd3+16], {%r1286, %r1285};
$L__BB1_115:
	shr.u64 	%rd105, %rd5, 2;
	add.s32 	%r1272, %r1272, 1;
	setp.gt.u64 	%p63, %rd5, 3;
	@%p63 bra 	$L__BB1_3;
$L__BB1_116:
	mov.b32 	%r1016, 0;
	st.local.v2.u32 	[%rd3+24], {%r1016, %r1016};
	st.local.u32 	[%rd3+32], %r1016;
	mov.b64 	%rd37, 0;
	st.local.u64 	[%rd3+40], %rd37;
	mul.lo.s32 	%r554, %r1, %r646;
	mul.wide.s32 	%rd38, %r554, 4;
	add.s64 	%rd12, %rd2, %rd38;
	setp.lt.s32 	%p64, %r646, 1;
	@%p64 bra 	$L__BB1_129;
	and.b32  	%r555, %r646, 15;
	setp.lt.u32 	%p65, %r646, 16;
	mov.b32 	%r1561, 0;
	@%p65 bra 	$L__BB1_120;
	and.b32  	%r1561, %r646, 2147483632;
	add.s64 	%rd40, %rd38, %rd2;
	add.s64 	%rd106, %rd40, 32;
	mov.b32 	%r1559, 0;
$L__BB1_119:
	.pragma "nounroll";
	st.global.u32 	[%rd106+-32], %r1559;
	add.s32 	%r1019, %r1559, 1;
	st.global.u32 	[%rd106+-28], %r1019;
	add.s32 	%r1020, %r1559, 2;
	st.global.u32 	[%rd106+-24], %r1020;
	add.s32 	%r1021, %r1559, 3;
	st.global.u32 	[%rd106+-20], %r1021;
	add.s32 	%r1022, %r1559, 4;
	st.global.u32 	[%rd106+-16], %r1022;
	add.s32 	%r1023, %r1559, 5;
	st.global.u32 	[%rd106+-12], %r1023;
	add.s32 	%r1024, %r1559, 6;
	st.global.u32 	[%rd106+-8], %r1024;
	add.s32 	%r1025, %r1559, 7;
	st.global.u32 	[%rd106+-4], %r1025;
	add.s32 	%r1026, %r1559, 8;
	st.global.u32 	[%rd106], %r1026;
	add.s32 	%r1027, %r1559, 9;
	st.global.u32 	[%rd106+4], %r1027;
	add.s32 	%r1028, %r1559, 10;
	st.global.u32 	[%rd106+8], %r1028;
	add.s32 	%r1029, %r1559, 11;
	st.global.u32 	[%rd106+12], %r1029;
	add.s32 	%r1030, %r1559, 12;
	st.global.u32 	[%rd106+16], %r1030;
	add.s32 	%r1031, %r1559, 13;
	st.global.u32 	[%rd106+20], %r1031;
	add.s32 	%r1032, %r1559, 14;
	st.global.u32 	[%rd106+24], %r1032;
	add.s32 	%r1033, %r1559, 15;
	st.global.u32 	[%rd106+28], %r1033;
	add.s64 	%rd106, %rd106, 64;
	add.s32 	%r1559, %r1559, 16;
	setp.ne.s32 	%p66, %r1559, %r1561;
	@%p66 bra 	$L__BB1_119;
$L__BB1_120:
	setp.eq.s32 	%p67, %r555, 0;
	@%p67 bra 	$L__BB1_129;
	and.b32  	%r560, %r646, 7;
	setp.lt.u32 	%p68, %r555, 8;
	@%p68 bra 	$L__BB1_123;
	mul.wide.u32 	%rd41, %r1561, 4;
	add.s64 	%rd42, %rd12, %rd41;
	st.global.u32 	[%rd42], %r1561;
	add.s32 	%r1034, %r1561, 1;
	st.global.u32 	[%rd42+4], %r1034;
	add.s32 	%r1035, %r1561, 2;
	st.global.u32 	[%rd42+8], %r1035;
	add.s32 	%r1036, %r1561, 3;
	st.global.u32 	[%rd42+12], %r1036;
	add.s32 	%r1037, %r1561, 4;
	st.global.u32 	[%rd42+16], %r1037;
	add.s32 	%r1038, %r1561, 5;
	st.global.u32 	[%rd42+20], %r1038;
	add.s32 	%r1039, %r1561, 6;
	st.global.u32 	[%rd42+24], %r1039;
	add.s32 	%r1040, %r1561, 7;
	st.global.u32 	[%rd42+28], %r1040;
	add.s32 	%r1561, %r1561, 8;
$L__BB1_123:
	setp.eq.s32 	%p69, %r560, 0;
	@%p69 bra 	$L__BB1_129;
	and.b32  	%r563, %r646, 3;
	setp.lt.u32 	%p70, %r560, 4;
	@%p70 bra 	$L__BB1_126;
	mul.wide.u32 	%rd43, %r1561, 4;
	add.s64 	%rd44, %rd12, %rd43;
	st.global.u32 	[%rd44], %r1561;
	add.s32 	%r1041, %r1561, 1;
	st.global.u32 	[%rd44+4], %r1041;
	add.s32 	%r1042, %r1561, 2;
	st.global.u32 	[%rd44+8], %r1042;
	add.s32 	%r1043, %r1561, 3;
	st.global.u32 	[%rd44+12], %r1043;
	add.s32 	%r1561, %r1561, 4;
$L__BB1_126:
	setp.eq.s32 	%p71, %r563, 0;
	@%p71 bra 	$L__BB1_129;
	mul.wide.u32 	%rd46, %r1561, 4;
	add.s64 	%rd47, %rd38, %rd46;
	add.s64 	%rd107, %rd2, %rd47;
	neg.s32 	%r1563, %r563;
$L__BB1_128:
	.pragma "nounroll";
	st.global.u32 	[%rd107], %r1561;
	add.s32 	%r1561, %r1561, 1;
	add.s64 	%rd107, %rd107, 4;
	add.s32 	%r1563, %r1563, 1;
	setp.ne.s32 	%p72, %r1563, 0;
	@%p72 bra 	$L__BB1_128;
$L__BB1_129:
	bar.sync 	0;
	sub.s32 	%r571, %r646, %r647;
	setp.lt.s32 	%p73, %r647, 1;
	@%p73 bra 	$L__BB1_141;
	mad.lo.s32 	%r1044, %r3, -1703105765, %r2;
	add.s32 	%r1580, %r1044, 6615241;
	add.s32 	%r1045, %r646, -1;
	min.s32 	%r1046, %r571, %r1045;
	sub.s32 	%r573, %r646, %r1046;
	sub.s32 	%r1047, %r1045, %r1046;
	and.b32  	%r574, %r573, 7;
	setp.lt.u32 	%p74, %r1047, 7;
	mov.u32 	%r1585, %r646;
	@%p74 bra 	$L__BB1_133;
	mul.lo.s32 	%r1048, %r3, 1703105765;
	sub.s32 	%r1049, %r2, %r1048;
	add.s32 	%r1566, %r1049, 9514737;
	and.b32  	%r1050, %r573, -8;
	neg.s32 	%r1565, %r1050;
	mov.u32 	%r1572, %r646;
$L__BB1_132:
	.pragma "nounroll";
	mov.u32 	%r1580, %r1566;
	shr.u32 	%r1051, %r1289, 2;
	xor.b32  	%r1052, %r1051, %r1289;
	shl.b32 	%r1053, %r1285, 4;
	shl.b32 	%r1054, %r1052, 1;
	xor.b32  	%r1055, %r1054, %r1053;
	xor.b32  	%r1056, %r1055, %r1052;
	xor.b32  	%r1057, %r1056, %r1285;
	add.s32 	%r1058, %r1580, -2899496;
	add.s32 	%r1059, %r1058, %r1057;
	add.s32 	%r1060, %r1059, 362437;
	rem.u32 	%r1061, %r1060, %r1572;
	mul.wide.s32 	%rd48, %r1572, 4;
	add.s64 	%rd49, %rd12, %rd48;
	ld.global.u32 	%r1062, [%rd49+-4];
	mul.wide.s32 	%rd50, %r1061, 4;
	add.s64 	%rd51, %rd12, %rd50;
	ld.global.u32 	%r1063, [%rd51];
	st.global.u32 	[%rd49+-4], %r1063;
	st.global.u32 	[%rd51], %r1062;
	shr.u32 	%r1064, %r1288, 2;
	xor.b32  	%r1065, %r1064, %r1288;
	shl.b32 	%r1066, %r1057, 4;
	shl.b32 	%r1067, %r1065, 1;
	xor.b32  	%r1068, %r1067, %r1066;
	xor.b32  	%r1069, %r1068, %r1065;
	xor.b32  	%r1070, %r1069, %r1057;
	add.s32 	%r1071, %r1058, %r1070;
	add.s32 	%r1072, %r1071, 724874;
	add.s32 	%r1073, %r1572, -1;
	rem.u32 	%r1074, %r1072, %r1073;
	ld.global.u32 	%r1075, [%rd49+-8];
	mul.wide.s32 	%rd52, %r1074, 4;
	add.s64 	%rd53, %rd12, %rd52;
	ld.global.u32 	%r1076, [%rd53];
	st.global.u32 	[%rd49+-8], %r1076;
	st.global.u32 	[%rd53], %r1075;
	shr.u32 	%r1077, %r1287, 2;
	xor.b32  	%r1078, %r1077, %r1287;
	shl.b32 	%r1079, %r1070, 4;
	shl.b32 	%r1080, %r1078, 1;
	xor.b32  	%r1081, %r1080, %r1079;
	xor.b32  	%r1082, %r1081, %r1078;
	xor.b32  	%r1083, %r1082, %r1070;
	add.s32 	%r1084, %r1058, %r1083;
	add.s32 	%r1085, %r1084, 1087311;
	add.s32 	%r1086, %r1572, -2;
	rem.u32 	%r1087, %r1085, %r1086;
	ld.global.u32 	%r1088, [%rd49+-12];
	mul.wide.s32 	%rd54, %r1087, 4;
	add.s64 	%rd55, %rd12, %rd54;
	ld.global.u32 	%r1089, [%rd55];
	st.global.u32 	[%rd49+-12], %r1089;
	st.global.u32 	[%rd55], %r1088;
	shr.u32 	%r1090, %r1286, 2;
	xor.b32  	%r1091, %r1090, %r1286;
	shl.b32 	%r1092, %r1083, 4;
	shl.b32 	%r1093, %r1091, 1;
	xor.b32  	%r1094, %r1093, %r1092;
	xor.b32  	%r1095, %r1094, %r1091;
	xor.b32  	%r1289, %r1095, %r1083;
	add.s32 	%r1096, %r1058, %r1289;
	add.s32 	%r1097, %r1096, 1449748;
	add.s32 	%r1098, %r1572, -3;
	rem.u32 	%r1099, %r1097, %r1098;
	ld.global.u32 	%r1100, [%rd49+-16];
	mul.wide.s32 	%rd56, %r1099, 4;
	add.s64 	%rd57, %rd12, %rd56;
	ld.global.u32 	%r1101, [%rd57];
	st.global.u32 	[%rd49+-16], %r1101;
	st.global.u32 	[%rd57], %r1100;
	shr.u32 	%r1102, %r1285, 2;
	xor.b32  	%r1103, %r1102, %r1285;
	shl.b32 	%r1104, %r1289, 4;
	shl.b32 	%r1105, %r1103, 1;
	xor.b32  	%r1106, %r1105, %r1104;
	xor.b32  	%r1107, %r1106, %r1103;
	xor.b32  	%r1288, %r1107, %r1289;
	add.s32 	%r1108, %r1058, %r1288;
	add.s32 	%r1109, %r1108, 1812185;
	add.s32 	%r1110, %r1572, -4;
	rem.u32 	%r1111, %r1109, %r1110;
	ld.global.u32 	%r1112, [%rd49+-20];
	mul.wide.s32 	%rd58, %r1111, 4;
	add.s64 	%rd59, %rd12, %rd58;
	ld.global.u32 	%r1113, [%rd59];
	st.global.u32 	[%rd49+-20], %r1113;
	st.global.u32 	[%rd59], %r1112;
	shr.u32 	%r1114, %r1057, 2;
	xor.b32  	%r1115, %r1114, %r1057;
	shl.b32 	%r1116, %r1288, 4;
	shl.b32 	%r1117, %r1115, 1;
	xor.b32  	%r1118, %r1117, %r1116;
	xor.b32  	%r1119, %r1118, %r1115;
	xor.b32  	%r1287, %r1119, %r1288;
	add.s32 	%r1120, %r1058, %r1287;
	add.s32 	%r1121, %r1120, 2174622;
	add.s32 	%r1122, %r1572, -5;
	rem.u32 	%r1123, %r1121, %r1122;
	ld.global.u32 	%r1124, [%rd49+-24];
	mul.wide.s32 	%rd60, %r1123, 4;
	add.s64 	%rd61, %rd12, %rd60;
	ld.global.u32 	%r1125, [%rd61];
	st.global.u32 	[%rd49+-24], %r1125;
	st.global.u32 	[%rd61], %r1124;
	shr.u32 	%r1126, %r1070, 2;
	xor.b32  	%r1127, %r1126, %r1070;
	shl.b32 	%r1128, %r1287, 4;
	shl.b32 	%r1129, %r1127, 1;
	xor.b32  	%r1130, %r1129, %r1128;
	xor.b32  	%r1131, %r1130, %r1127;
	xor.b32  	%r1286, %r1131, %r1287;
	add.s32 	%r1132, %r1058, %r1286;
	add.s32 	%r1133, %r1132, 2537059;
	add.s32 	%r1134, %r1572, -6;
	rem.u32 	%r1135, %r1133, %r1134;
	ld.global.u32 	%r1136, [%rd49+-28];
	mul.wide.s32 	%rd62, %r1135, 4;
	add.s64 	%rd63, %rd12, %rd62;
	ld.global.u32 	%r1137, [%rd63];
	st.global.u32 	[%rd49+-28], %r1137;
	st.global.u32 	[%rd63], %r1136;
	add.s32 	%r1585, %r1572, -8;
	shr.u32 	%r1138, %r1083, 2;
	xor.b32  	%r1139, %r1138, %r1083;
	shl.b32 	%r1140, %r1286, 4;
	shl.b32 	%r1141, %r1139, 1;
	xor.b32  	%r1142, %r1141, %r1140;
	xor.b32  	%r1143, %r1142, %r1139;
	xor.b32  	%r1285, %r1143, %r1286;
	add.s32 	%r1144, %r1285, %r1580;
	add.s32 	%r1145, %r1572, -7;
	rem.u32 	%r1146, %r1144, %r1145;
	ld.global.u32 	%r1147, [%rd49+-32];
	mul.wide.s32 	%rd64, %r1146, 4;
	add.s64 	%rd65, %rd12, %rd64;
	ld.global.u32 	%r1148, [%rd65];
	st.global.u32 	[%rd49+-32], %r1148;
	st.global.u32 	[%rd65], %r1147;
	add.s32 	%r1566, %r1580, 2899496;
	add.s32 	%r1565, %r1565, 8;
	setp.ne.s32 	%p75, %r1565, 0;
	mov.u32 	%r1572, %r1585;
	@%p75 bra 	$L__BB1_132;
$L__BB1_133:
	setp.eq.s32 	%p76, %r574, 0;
	@%p76 bra 	$L__BB1_141;
	and.b32  	%r601, %r573, 3;
	setp.lt.u32 	%p77, %r574, 4;
	mov.u32 	%r1587, %r1285;
	@%p77 bra 	$L__BB1_136;
	add.s32 	%r1149, %r1585, -1;
	shr.u32 	%r1150, %r1289, 2;
	xor.b32  	%r1151, %r1150, %r1289;
	shl.b32 	%r1152, %r1285, 4;
	shl.b32 	%r1153, %r1151, 1;
	xor.b32  	%r1154, %r1153, %r1152;
	xor.b32  	%r1155, %r1154, %r1151;
	xor.b32  	%r602, %r1155, %r1285;
	add.s32 	%r1156, %r1580, %r602;
	add.s32 	%r1157, %r1156, 362437;
	rem.u32 	%r1158, %r1157, %r1585;
	mul.wide.s32 	%rd66, %r1585, 4;
	add.s64 	%rd67, %rd12, %rd66;
	ld.global.u32 	%r1159, [%rd67+-4];
	mul.wide.s32 	%rd68, %r1158, 4;
	add.s64 	%rd69, %rd12, %rd68;
	ld.global.u32 	%r1160, [%rd69];
	st.global.u32 	[%rd67+-4], %r1160;
	st.global.u32 	[%rd69], %r1159;
	add.s32 	%r1161, %r1585, -2;
	shr.u32 	%r1162, %r1288, 2;
	xor.b32  	%r1163, %r1162, %r1288;
	shl.b32 	%r1164, %r602, 4;
	shl.b32 	%r1165, %r1163, 1;
	xor.b32  	%r1166, %r1165, %r1164;
	xor.b32  	%r1167, %r1166, %r1163;
	xor.b32  	%r603, %r1167, %r602;
	add.s32 	%r1168, %r1580, %r603;
	add.s32 	%r1169, %r1168, 724874;
	rem.u32 	%r1170, %r1169, %r1149;
	ld.global.u32 	%r1171, [%rd67+-8];
	mul.wide.s32 	%rd70, %r1170, 4;
	add.s64 	%rd71, %rd12, %rd70;
	ld.global.u32 	%r1172, [%rd71];
	st.global.u32 	[%rd67+-8], %r1172;
	st.global.u32 	[%rd71], %r1171;
	add.s32 	%r1173, %r1585, -3;
	shr.u32 	%r1174, %r1287, 2;
	xor.b32  	%r1175, %r1174, %r1287;
	shl.b32 	%r1176, %r603, 4;
	shl.b32 	%r1177, %r1175, 1;
	xor.b32  	%r1178, %r1177, %r1176;
	xor.b32  	%r1179, %r1178, %r1175;
	xor.b32  	%r1180, %r1179, %r603;
	add.s32 	%r1181, %r1580, %r1180;
	add.s32 	%r1182, %r1181, 1087311;
	rem.u32 	%r1183, %r1182, %r1161;
	ld.global.u32 	%r1184, [%rd67+-12];
	mul.wide.s32 	%rd72, %r1183, 4;
	add.s64 	%rd73, %rd12, %rd72;
	ld.global.u32 	%r1185, [%rd73];
	st.global.u32 	[%rd67+-12], %r1185;
	st.global.u32 	[%rd73], %r1184;
	add.s32 	%r1585, %r1585, -4;
	shr.u32 	%r1186, %r1286, 2;
	xor.b32  	%r1187, %r1186, %r1286;
	shl.b32 	%r1188, %r1180, 4;
	shl.b32 	%r1189, %r1187, 1;
	xor.b32  	%r1190, %r1189, %r1188;
	xor.b32  	%r1191, %r1190, %r1187;
	xor.b32  	%r1587, %r1191, %r1180;
	add.s32 	%r1580, %r1580, 1449748;
	add.s32 	%r1192, %r1587, %r1580;
	rem.u32 	%r1193, %r1192, %r1173;
	ld.global.u32 	%r1194, [%rd67+-16];
	mul.wide.s32 	%rd74, %r1193, 4;
	add.s64 	%rd75, %rd12, %rd74;
	ld.global.u32 	%r1195, [%rd75];
	st.global.u32 	[%rd67+-16], %r1195;
	st.global.u32 	[%rd75], %r1194;
	mov.u32 	%r1287, %r603;
	mov.u32 	%r1288, %r602;
	mov.u32 	%r1289, %r1285;
$L__BB1_136:
	setp.eq.s32 	%p78, %r601, 0;
	@%p78 bra 	$L__BB1_141;
	setp.eq.s32 	%p79, %r601, 1;
	@%p79 bra 	$L__BB1_139;
	add.s32 	%r1196, %r1585, -1;
	shr.u32 	%r1197, %r1289, 2;
	xor.b32  	%r1198, %r1197, %r1289;
	shl.b32 	%r1199, %r1587, 4;
	shl.b32 	%r1200, %r1198, 1;
	xor.b32  	%r1201, %r1200, %r1199;
	xor.b32  	%r1202, %r1201, %r1198;
	xor.b32  	%r1203, %r1202, %r1587;
	add.s32 	%r1204, %r1580, %r1203;
	add.s32 	%r1205, %r1204, 362437;
	rem.u32 	%r1206, %r1205, %r1585;
	mul.wide.s32 	%rd76, %r1585, 4;
	add.s64 	%rd77, %rd12, %rd76;
	ld.global.u32 	%r1207, [%rd77+-4];
	mul.wide.s32 	%rd78, %r1206, 4;
	add.s64 	%rd79, %rd12, %rd78;
	ld.global.u32 	%r1208, [%rd79];
	st.global.u32 	[%rd77+-4], %r1208;
	st.global.u32 	[%rd79], %r1207;
	add.s32 	%r1585, %r1585, -2;
	shr.u32 	%r1209, %r1288, 2;
	xor.b32  	%r1210, %r1209, %r1288;
	shl.b32 	%r1211, %r1203, 4;
	shl.b32 	%r1212, %r1210, 1;
	xor.b32  	%r1213, %r1212, %r1211;
	xor.b32  	%r1214, %r1213, %r1210;
	xor.b32  	%r1587, %r1214, %r1203;
	add.s32 	%r1580, %r1580, 724874;
	add.s32 	%r1215, %r1587, %r1580;
	rem.u32 	%r1216, %r1215, %r1196;
	ld.global.u32 	%r1217, [%rd77+-8];
	mul.wide.s32 	%rd80, %r1216, 4;
	add.s64 	%rd81, %rd12, %rd80;
	ld.global.u32 	%r1218, [%rd81];
	st.global.u32 	[%rd77+-8], %r1218;
	st.global.u32 	[%rd81], %r1217;
	mov.u32 	%r1289, %r1287;
$L__BB1_139:
	and.b32  	%r1219, %r573, 1;
	setp.eq.b32 	%p80, %r1219, 1;
	not.pred 	%p81, %p80;
	@%p81 bra 	$L__BB1_141;
	shr.u32 	%r1220, %r1289, 2;
	xor.b32  	%r1221, %r1220, %r1289;
	shl.b32 	%r1222, %r1587, 4;
	shl.b32 	%r1223, %r1221, 1;
	xor.b32  	%r1224, %r1223, %r1222;
	xor.b32  	%r1225, %r1224, %r1221;
	xor.b32  	%r1226, %r1225, %r1587;
	add.s32 	%r1227, %r1580, %r1226;
	add.s32 	%r1228, %r1227, 362437;
	rem.u32 	%r1229, %r1228, %r1585;
	mul.wide.s32 	%rd82, %r1585, 4;
	add.s64 	%rd83, %rd12, %rd82;
	ld.global.u32 	%r1230, [%rd83+-4];
	mul.wide.s32 	%rd84, %r1229, 4;
	add.s64 	%rd85, %rd12, %rd84;
	ld.global.u32 	%r1231, [%rd85];
	st.global.u32 	[%rd83+-4], %r1231;
	st.global.u32 	[%rd85], %r1230;
$L__BB1_141:
	setp.lt.s32 	%p82, %r647, 1;
	mul.lo.s32 	%r620, %r1, %r647;
	@%p82 bra 	$L__BB1_154;
	and.b32  	%r621, %r647, 15;
	setp.lt.u32 	%p83, %r647, 16;
	mov.b32 	%r1594, 0;
	@%p83 bra 	$L__BB1_145;
	and.b32  	%r1594, %r647, 2147483632;
	neg.s32 	%r1592, %r1594;
	add.s64 	%rd87, %rd38, %rd2;
	add.s64 	%rd19, %rd87, 32;
	add.s64 	%rd20, %rd1, 32;
	mov.u32 	%r1590, %r620;
	mov.u32 	%r1591, %r571;
$L__BB1_144:
	.pragma "nounroll";
	mul.wide.s32 	%rd88, %r1591, 4;
	add.s64 	%rd89, %rd19, %rd88;
	mul.wide.s32 	%rd90, %r1590, 4;
	add.s64 	%rd91, %rd20, %rd90;
	ld.global.u32 	%r1233, [%rd89+-32];
	st.global.u32 	[%rd91+-32], %r1233;
	ld.global.u32 	%r1234, [%rd89+-28];
	st.global.u32 	[%rd91+-28], %r1234;
	ld.global.u32 	%r1235, [%rd89+-24];
	st.global.u32 	[%rd91+-24], %r1235;
	ld.global.u32 	%r1236, [%rd89+-20];
	st.global.u32 	[%rd91+-20], %r1236;
	ld.global.u32 	%r1237, [%rd89+-16];
	st.global.u32 	[%rd91+-16], %r1237;
	ld.global.u32 	%r1238, [%rd89+-12];
	st.global.u32 	[%rd91+-12], %r1238;
	ld.global.u32 	%r1239, [%rd89+-8];
	st.global.u32 	[%rd91+-8], %r1239;
	ld.global.u32 	%r1240, [%rd89+-4];
	st.global.u32 	[%rd91+-4], %r1240;
	ld.global.u32 	%r1241, [%rd89];
	st.global.u32 	[%rd91], %r1241;
	ld.global.u32 	%r1242, [%rd89+4];
	st.global.u32 	[%rd91+4], %r1242;
	ld.global.u32 	%r1243, [%rd89+8];
	st.global.u32 	[%rd91+8], %r1243;
	ld.global.u32 	%r1244, [%rd89+12];
	st.global.u32 	[%rd91+12], %r1244;
	ld.global.u32 	%r1245, [%rd89+16];
	st.global.u32 	[%rd91+16], %r1245;
	ld.global.u32 	%r1246, [%rd89+20];
	st.global.u32 	[%rd91+20], %r1246;
	ld.global.u32 	%r1247, [%rd89+24];
	st.global.u32 	[%rd91+24], %r1247;
	ld.global.u32 	%r1248, [%rd89+28];
	st.global.u32 	[%rd91+28], %r1248;
	add.s32 	%r1592, %r1592, 16;
	add.s32 	%r1591, %r1591, 16;
	add.s32 	%r1590, %r1590, 16;
	setp.ne.s32 	%p84, %r1592, 0;
	@%p84 bra 	$L__BB1_144;
$L__BB1_145:
	setp.eq.s32 	%p85, %r621, 0;
	@%p85 bra 	$L__BB1_154;
	and.b32  	%r631, %r647, 7;
	setp.lt.u32 	%p86, %r621, 8;
	@%p86 bra 	$L__BB1_148;
	add.s32 	%r1249, %r1594, %r571;
	mul.wide.s32 	%rd92, %r1249, 4;
	add.s64 	%rd93, %rd12, %rd92;
	ld.global.u32 	%r1250, [%rd93];
	add.s32 	%r1251, %r1594, %r620;
	mul.wide.s32 	%rd94, %r1251, 4;
	add.s64 	%rd95, %rd1, %rd94;
	st.global.u32 	[%rd95], %r1250;
	ld.global.u32 	%r1252, [%rd93+4];
	st.global.u32 	[%rd95+4], %r1252;
	ld.global.u32 	%r1253, [%rd93+8];
	st.global.u32 	[%rd95+8], %r1253;
	ld.global.u32 	%r1254, [%rd93+12];
	st.global.u32 	[%rd95+12], %r1254;
	ld.global.u32 	%r1255, [%rd93+16];
	st.global.u32 	[%rd95+16], %r1255;
	ld.global.u32 	%r1256, [%rd93+20];
	st.global.u32 	[%rd95+20], %r1256;
	ld.global.u32 	%r1257, [%rd93+24];
	st.global.u32 	[%rd95+24], %r1257;
	ld.global.u32 	%r1258, [%rd93+28];
	st.global.u32 	[%rd95+28], %r1258;
	add.s32 	%r1594, %r1594, 8;
$L__BB1_148:
	setp.eq.s32 	%p87, %r631, 0;
	@%p87 bra 	$L__BB1_154;
	and.b32  	%r634, %r647, 3;
	setp.lt.u32 	%p88, %r631, 4;
	@%p88 bra 	$L__BB1_151;
	add.s32 	%r1259, %r1594, %r571;
	mul.wide.s32 	%rd96, %r1259, 4;
	add.s64 	%rd97, %rd12, %rd96;
	ld.global.u32 	%r1260, [%rd97];
	add.s32 	%r1261, %r1594, %r620;
	mul.wide.s32 	%rd98, %r1261, 4;
	add.s64 	%rd99, %rd1, %rd98;
	st.global.u32 	[%rd99], %r1260;
	ld.global.u32 	%r1262, [%rd97+4];
	st.global.u32 	[%rd99+4], %r1262;
	ld.global.u32 	%r1263, [%rd97+8];
	st.global.u32 	[%rd99+8], %r1263;
	ld.global.u32 	%r1264, [%rd97+12];
	st.global.u32 	[%rd99+12], %r1264;
	add.s32 	%r1594, %r1594, 4;
$L__BB1_151:
	setp.eq.s32 	%p89, %r634, 0;
	@%p89 bra 	$L__BB1_154;
	add.s32 	%r1598, %r1594, %r620;
	add.s32 	%r1265, %r1594, %r646;
	sub.s32 	%r1597, %r1265, %r647;
	neg.s32 	%r1596, %r634;
$L__BB1_153:
	.pragma "nounroll";
	mul.wide.s32 	%rd101, %r1598, 4;
	add.s64 	%rd102, %rd1, %rd101;
	mul.wide.s32 	%rd103, %r1597, 4;
	add.s64 	%rd104, %rd12, %rd103;
	ld.global.u32 	%r1266, [%rd104];
	st.global.u32 	[%rd102], %r1266;
	add.s32 	%r1598, %r1598, 1;
	add.s32 	%r1597, %r1597, 1;
	add.s32 	%r1596, %r1596, 1;
	setp.ne.s32 	%p90, %r1596, 0;
	@%p90 bra 	$L__BB1_153;
$L__BB1_154:
	ret;

}
	// .globl	_Z25ColumnAddProjectionKernelPKfPKiPfiiii
.visible .entry _Z25ColumnAddProjectionKernelPKfPKiPfiiii(
	.param .u64 .ptr .align 1 _Z25ColumnAddProjectionKernelPKfPKiPfiiii_param_0,
	.param .u64 .ptr .align 1 _Z25ColumnAddProjectionKernelPKfPKiPfiiii_param_1,
	.param .u64 .ptr .align 1 _Z25ColumnAddProjectionKernelPKfPKiPfiiii_param_2,
	.param .u32 _Z25ColumnAddProjectionKernelPKfPKiPfiiii_param_3,
	.param .u32 _Z25ColumnAddProjectionKernelPKfPKiPfiiii_param_4,
	.param .u32 _Z25ColumnAddProjectionKernelPKfPKiPfiiii_param_5,
	.param .u32 _Z25ColumnAddProjectionKernelPKfPKiPfiiii_param_6
)
{
	.reg .pred 	%p<13>;
	.reg .b32 	%r<102>;
	.reg .b32 	%f<83>;
	.reg .b64 	%rd<76>;

	ld.param.u64 	%rd5, [_Z25ColumnAddProjectionKernelPKfPKiPfiiii_param_0];
	ld.param.u64 	%rd6, [_Z25ColumnAddProjectionKernelPKfPKiPfiiii_param_1];
	ld.param.u64 	%rd4, [_Z25ColumnAddProjectionKernelPKfPKiPfiiii_param_2];
	ld.param.u32 	%r24, [_Z25ColumnAddProjectionKernelPKfPKiPfiiii_param_3];
	ld.param.u32 	%r26, [_Z25ColumnAddProjectionKernelPKfPKiPfiiii_param_5];
	ld.param.u32 	%r25, [_Z25ColumnAddProjectionKernelPKfPKiPfiiii_param_6];
	cvta.to.global.u64 	%rd1, %rd5;
	cvta.to.global.u64 	%rd2, %rd6;
	mov.u32 	%r27, %ctaid.y;
	mov.u32 	%r28, %ntid.y;
	mov.u32 	%r29, %tid.y;
	mad.lo.s32 	%r1, %r27, %r28, %r29;
	mov.u32 	%r30, %ctaid.x;
	mov.u32 	%r31, %ntid.x;
	mov.u32 	%r32, %tid.x;
	mad.lo.s32 	%r2, %r30, %r31, %r32;
	setp.ge.s32 	%p1, %r1, %r24;
	setp.ge.s32 	%p2, %r2, %r26;
	or.pred  	%p3, %p1, %p2;
	@%p3 bra 	$L__BB2_15;
	setp.lt.s32 	%p4, %r25, 1;
	mov.f32 	%f82, 0f00000000;
	@%p4 bra 	$L__BB2_14;
	mul.lo.s32 	%r3, %r25, %r2;
	and.b32  	%r4, %r25, 15;
	setp.lt.u32 	%p5, %r25, 16;
	mov.f32 	%f82, 0f00000000;
	mov.b32 	%r98, 0;
	@%p5 bra 	$L__BB2_5;
	and.b32  	%r98, %r25, 2147483632;
	neg.s32 	%r96, %r98;
	add.s64 	%rd3, %rd2, 32;
	mov.f32 	%f82, 0f00000000;
	mov.u32 	%r95, %r3;
$L__BB2_4:
	.pragma "nounroll";
	mul.wide.s32 	%rd7, %r95, 4;
	add.s64 	%rd8, %rd3, %rd7;
	ld.global.nc.u32 	%r34, [%rd8+-32];
	mad.lo.s32 	%r35, %r34, %r24, %r1;
	mul.wide.s32 	%rd9, %r35, 4;
	add.s64 	%rd10, %rd1, %rd9;
	ld.global.nc.f32 	%f18, [%rd10];
	add.f32 	%f19, %f82, %f18;
	ld.global.nc.u32 	%r36, [%rd8+-28];
	mad.lo.s32 	%r37, %r36, %r24, %r1;
	mul.wide.s32 	%rd11, %r37, 4;
	add.s64 	%rd12, %rd1, %rd11;
	ld.global.nc.f32 	%f20, [%rd12];
	add.f32 	%f21, %f19, %f20;
	ld.global.nc.u32 	%r38, [%rd8+-24];
	mad.lo.s32 	%r39, %r38, %r24, %r1;
	mul.wide.s32 	%rd13, %r39, 4;
	add.s64 	%rd14, %rd1, %rd13;
	ld.global.nc.f32 	%f22, [%rd14];
	add.f32 	%f23, %f21, %f22;
	ld.global.nc.u32 	%r40, [%rd8+-20];
	mad.lo.s32 	%r41, %r40, %r24, %r1;
	mul.wide.s32 	%rd15, %r41, 4;
	add.s64 	%rd16, %rd1, %rd15;
	ld.global.nc.f32 	%f24, [%rd16];
	add.f32 	%f25, %f23, %f24;
	ld.global.nc.u32 	%r42, [%rd8+-16];
	mad.lo.s32 	%r43, %r42, %r24, %r1;
	mul.wide.s32 	%rd17, %r43, 4;
	add.s64 	%rd18, %rd1, %rd17;
	ld.global.nc.f32 	%f26, [%rd18];
	add.f32 	%f27, %f25, %f26;
	ld.global.nc.u32 	%r44, [%rd8+-12];
	mad.lo.s32 	%r45, %r44, %r24, %r1;
	mul.wide.s32 	%rd19, %r45, 4;
	add.s64 	%rd20, %rd1, %rd19;
	ld.global.nc.f32 	%f28, [%rd20];
	add.f32 	%f29, %f27, %f28;
	ld.global.nc.u32 	%r46, [%rd8+-8];
	mad.lo.s32 	%r47, %r46, %r24, %r1;
	mul.wide.s32 	%rd21, %r47, 4;
	add.s64 	%rd22, %rd1, %rd21;
	ld.global.nc.f32 	%f30, [%rd22];
	add.f32 	%f31, %f29, %f30;
	ld.global.nc.u32 	%r48, [%rd8+-4];
	mad.lo.s32 	%r49, %r48, %r24, %r1;
	mul.wide.s32 	%rd23, %r49, 4;
	add.s64 	%rd24, %rd1, %rd23;
	ld.global.nc.f32 	%f32, [%rd24];
	add.f32 	%f33, %f31, %f32;
	ld.global.nc.u32 	%r50, [%rd8];
	mad.lo.s32 	%r51, %r50, %r24, %r1;
	mul.wide.s32 	%rd25, %r51, 4;
	add.s64 	%rd26, %rd1, %rd25;
	ld.global.nc.f32 	%f34, [%rd26];
	add.f32 	%f35, %f33, %f34;
	ld.global.nc.u32 	%r52, [%rd8+4];
	mad.lo.s32 	%r53, %r52, %r24, %r1;
	mul.wide.s32 	%rd27, %r53, 4;
	add.s64 	%rd28, %rd1, %rd27;
	ld.global.nc.f32 	%f36, [%rd28];
	add.f32 	%f37, %f35, %f36;
	ld.global.nc.u32 	%r54, [%rd8+8];
	mad.lo.s32 	%r55, %r54, %r24, %r1;
	mul.wide.s32 	%rd29, %r55, 4;
	add.s64 	%rd30, %rd1, %rd29;
	ld.global.nc.f32 	%f38, [%rd30];
	add.f32 	%f39, %f37, %f38;
	ld.global.nc.u32 	%r56, [%rd8+12];
	mad.lo.s32 	%r57, %r56, %r24, %r1;
	mul.wide.s32 	%rd31, %r57, 4;
	add.s64 	%rd32, %rd1, %rd31;
	ld.global.nc.f32 	%f40, [%rd32];
	add.f32 	%f41, %f39, %f40;
	ld.global.nc.u32 	%r58, [%rd8+16];
	mad.lo.s32 	%r59, %r58, %r24, %r1;
	mul.wide.s32 	%rd33, %r59, 4;
	add.s64 	%rd34, %rd1, %rd33;
	ld.global.nc.f32 	%f42, [%rd34];
	add.f32 	%f43, %f41, %f42;
	ld.global.nc.u32 	%r60, [%rd8+20];
	mad.lo.s32 	%r61, %r60, %r24, %r1;
	mul.wide.s32 	%rd35, %r61, 4;
	add.s64 	%rd36, %rd1, %rd35;
	ld.global.nc.f32 	%f44, [%rd36];
	add.f32 	%f45, %f43, %f44;
	ld.global.nc.u32 	%r62, [%rd8+24];
	mad.lo.s32 	%r63, %r62, %r24, %r1;
	mul.wide.s32 	%rd37, %r63, 4;
	add.s64 	%rd38, %rd1, %rd37;
	ld.global.nc.f32 	%f46, [%rd38];
	add.f32 	%f47, %f45, %f46;
	ld.global.nc.u32 	%r64, [%rd8+28];
	mad.lo.s32 	%r65, %r64, %r24, %r1;
	mul.wide.s32 	%rd39, %r65, 4;
	add.s64 	%rd40, %rd1, %rd39;
	ld.global.nc.f32 	%f48, [%rd40];
	add.f32 	%f82, %f47, %f48;
	add.s32 	%r96, %r96, 16;
	add.s32 	%r95, %r95, 16;
	setp.ne.s32 	%p6, %r96, 0;
	@%p6 bra 	$L__BB2_4;
$L__BB2_5:
	setp.eq.s32 	%p7, %r4, 0;
	@%p7 bra 	$L__BB2_14;
	and.b32  	%r12, %r25, 7;
	setp.lt.u32 	%p8, %r4, 8;
	@%p8 bra 	$L__BB2_8;
	add.s32 	%r66, %r98, %r3;
	mul.wide.s32 	%rd41, %r66, 4;
	add.s64 	%rd42, %rd2, %rd41;
	ld.global.nc.u32 	%r67, [%rd42];
	mad.lo.s32 	%r68, %r67, %r24, %r1;
	mul.wide.s32 	%rd43, %r68, 4;
	add.s64 	%rd44, %rd1, %rd43;
	ld.global.nc.f32 	%f50, [%rd44];
	add.f32 	%f51, %f82, %f50;
	ld.global.nc.u32 	%r69, [%rd42+4];
	mad.lo.s32 	%r70, %r69, %r24, %r1;
	mul.wide.s32 	%rd45, %r70, 4;
	add.s64 	%rd46, %rd1, %rd45;
	ld.global.nc.f32 	%f52, [%rd46];
	add.f32 	%f53, %f51, %f52;
	ld.global.nc.u32 	%r71, [%rd42+8];
	mad.lo.s32 	%r72, %r71, %r24, %r1;
	mul.wide.s32 	%rd47, %r72, 4;
	add.s64 	%rd48, %rd1, %rd47;
	ld.global.nc.f32 	%f54, [%rd48];
	add.f32 	%f55, %f53, %f54;
	ld.global.nc.u32 	%r73, [%rd42+12];
	mad.lo.s32 	%r74, %r73, %r24, %r1;
	mul.wide.s32 	%rd49, %r74, 4;
	add.s64 	%rd50, %rd1, %rd49;
	ld.global.nc.f32 	%f56, [%rd50];
	add.f32 	%f57, %f55, %f56;
	ld.global.nc.u32 	%r75, [%rd42+16];
	mad.lo.s32 	%r76, %r75, %r24, %r1;
	mul.wide.s32 	%rd51, %r76, 4;
	add.s64 	%rd52, %rd1, %rd51;
	ld.global.nc.f32 	%f58, [%rd52];
	add.f32 	%f59, %f57, %f58;
	ld.global.nc.u32 	%r77, [%rd42+20];
	mad.lo.s32 	%r78, %r77, %r24, %r1;
	mul.wide.s32 	%rd53, %r78, 4;
	add.s64 	%rd54, %rd1, %rd53;
	ld.global.nc.f32 	%f60, [%rd54];
	add.f32 	%f61, %f59, %f60;
	ld.global.nc.u32 	%r79, [%rd42+24];
	mad.lo.s32 	%r80, %r79, %r24, %r1;
	mul.wide.s32 	%rd55, %r80, 4;
	add.s64 	%rd56, %rd1, %rd55;
	ld.global.nc.f32 	%f62, [%rd56];
	add.f32 	%f63, %f61, %f62;
	ld.global.nc.u32 	%r81, [%rd42+28];
	mad.lo.s32 	%r82, %r81, %r24, %r1;
	mul.wide.s32 	%rd57, %r82, 4;
	add.s64 	%rd58, %rd1, %rd57;
	ld.global.nc.f32 	%f64, [%rd58];
	add.f32 	%f82, %f63, %f64;
	add.s32 	%r98, %r98, 8;
$L__BB2_8:
	setp.eq.s32 	%p9, %r12, 0;
	@%p9 bra 	$L__BB2_14;
	and.b32  	%r15, %r25, 3;
	setp.lt.u32 	%p10, %r12, 4;
	@%p10 bra 	$L__BB2_11;
	add.s32 	%r83, %r98, %r3;
	mul.wide.s32 	%rd59, %r83, 4;
	add.s64 	%rd60, %rd2, %rd59;
	ld.global.nc.u32 	%r84, [%rd60];
	mad.lo.s32 	%r85, %r84, %r24, %r1;
	mul.wide.s32 	%rd61, %r85, 4;
	add.s64 	%rd62, %rd1, %rd61;
	ld.global.nc.f32 	%f66, [%rd62];
	add.f32 	%f67, %f82, %f66;
	ld.global.nc.u32 	%r86, [%rd60+4];
	mad.lo.s32 	%r87, %r86, %r24, %r1;
	mul.wide.s32 	%rd63, %r87, 4;
	add.s64 	%rd64, %rd1, %rd63;
	ld.global.nc.f32 	%f68, [%rd64];
	add.f32 	%f69, %f67, %f68;
	ld.global.nc.u32 	%r88, [%rd60+8];
	mad.lo.s32 	%r89, %r88, %r24, %r1;
	mul.wide.s32 	%rd65, %r89, 4;
	add.s64 	%rd66, %rd1, %rd65;
	ld.global.nc.f32 	%f70, [%rd66];
	add.f32 	%f71, %f69, %f70;
	ld.global.nc.u32 	%r90, [%rd60+12];
	mad.lo.s32 	%r91, %r90, %r24, %r1;
	mul.wide.s32 	%rd67, %r91, 4;
	add.s64 	%rd68, %rd1, %rd67;
	ld.global.nc.f32 	%f72, [%rd68];
	add.f32 	%f82, %f71, %f72;
	add.s32 	%r98, %r98, 4;
$L__BB2_11:
	setp.eq.s32 	%p11, %r15, 0;
	@%p11 bra 	$L__BB2_14;
	add.s32 	%r101, %r98, %r3;
	neg.s32 	%r100, %r15;
$L__BB2_13:
	.pragma "nounroll";
	mul.wide.s32 	%rd69, %r101, 4;
	add.s64 	%rd70, %rd2, %rd69;
	ld.global.nc.u32 	%r92, [%rd70];
	mad.lo.s32 	%r93, %r92, %r24, %r1;
	mul.wide.s32 	%rd71, %r93, 4;
	add.s64 	%rd72, %rd1, %rd71;
	ld.global.nc.f32 	%f73, [%rd72];
	add.f32 	%f82, %f82, %f73;
	add.s32 	%r101, %r101, 1;
	add.s32 	%r100, %r100, 1;
	setp.ne.s32 	%p12, %r100, 0;
	@%p12 bra 	$L__BB2_13;
$L__BB2_14:
	mad.lo.s32 	%r94, %r24, %r2, %r1;
	cvta.to.global.u64 	%rd73, %rd4;
	mul.wide.s32 	%rd74, %r94, 4;
	add.s64 	%rd75, %rd73, %rd74;
	st.global.f32 	[%rd75], %f82;
$L__BB2_15:
	ret;

}


// ===== COMPILED SASS (sm_100) =====

	.target	sm_100

	.elftype	@"ET_EXEC"


//--------------------- .note.nv.tkinfo           --------------------------
	.section	.note.nv.tkinfo,"",@"SHT_NOTE"
	.sectionflags	@"SHF_NOTE_NV_TKINFO"
	.tkinfo
        /*0018*/ 	.word	0x00000002
        /*0030*/ 	.string	""
        /*0030*/ 	.string	"ptxas"
        /*0030*/ 	.string	"Cuda compilation tools, release 13.0, V13.0.88"
        /*0030*/ 	.string	"Build cuda_13.0.r13.0/compiler.36424714_0"
        /*0030*/ 	.string	"-arch sm_100 -m 64 "



//--------------------- .note.nv.cuinfo           --------------------------
	.section	.note.nv.cuinfo,"",@"SHT_NOTE"
	.sectionflags	@"SHF_NOTE_NV_CUINFO"
        /*0018*/ 	.short	0x0002
        /*001a*/ 	.short	0x0064
        /*001c*/ 	.short	0x0082
	.zero		2


//--------------------- .nv.info                  --------------------------
	.section	.nv.info,"",@"SHT_CUDA_INFO"
	.align	4


	//----- nvinfo : EIATTR_REGCOUNT
	.align		4
        /*0000*/ 	.byte	0x04, 0x2f
        /*0002*/ 	.short	(.L_10 - .L_9)
	.align		4
.L_9:
        /*0004*/ 	.word	index@(_Z6warmupv)
        /*0008*/ 	.word	0x00000004


	//----- nvinfo : EIATTR_FRAME_SIZE
	.align		4
.L_10:
        /*000c*/ 	.byte	0x04, 0x11
        /*000e*/ 	.short	(.L_12 - .L_11)
	.align		4
.L_11:
        /*0010*/ 	.word	index@(_Z6warmupv)
        /*0014*/ 	.word	0x00000000


	//----- nvinfo : EIATTR_REGCOUNT
	.align		4
.L_12:
        /*0018*/ 	.byte	0x04, 0x2f
        /*001a*/ 	.short	(.L_14 - .L_13)
	.align		4
.L_13:
        /*001c*/ 	.word	index@(_Z28RandomColumnGenerationKernelPiS_iiiy)
        /*0020*/ 	.word	0x00000020


	//----- nvinfo : EIATTR_FRAME_SIZE
	.align		4
.L_14:
        /*0024*/ 	.byte	0x04, 0x11
        /*0026*/ 	.short	(.L_16 - .L_15)
	.align		4
.L_15:
        /*0028*/ 	.word	index@(_Z28RandomColumnGenerationKernelPiS_iiiy)
        /*002c*/ 	.word	0x00000030


	//----- nvinfo : EIATTR_REGCOUNT
	.align		4
.L_16:
        /*0030*/ 	.byte	0x04, 0x2f
        /*0032*/ 	.short	(.L_18 - .L_17)
	.align		4
.L_17:
        /*0034*/ 	.word	index@(_Z25ColumnAddProjectionKernelPKfPKiPfiiii)
        /*0038*/ 	.word	0x00000020


	//----- nvinfo : EIATTR_FRAME_SIZE
	.align		4
.L_18:
        /*003c*/ 	.byte	0x04, 0x11
        /*003e*/ 	.short	(.L_20 - .L_19)
	.align		4
.L_19:
        /*0040*/ 	.word	index@(_Z25ColumnAddProjectionKernelPKfPKiPfiiii)
        /*0044*/ 	.word	0x00000000


	//----- nvinfo : EIATTR_MIN_STACK_SIZE
	.align		4
.L_20:
        /*0048*/ 	.byte	0x04, 0x12
        /*004a*/ 	.short	(.L_22 - .L_21)
	.align		4
.L_21:
        /*004c*/ 	.word	index@(_Z25ColumnAddProjectionKernelPKfPKiPfiiii)
        /*0050*/ 	.word	0x00000000


	//----- nvinfo : EIATTR_MIN_STACK_SIZE
	.align		4
.L_22:
        /*0054*/ 	.byte	0x04, 0x12
        /*0056*/ 	.short	(.L_24 - .L_23)
	.align		4
.L_23:
        /*0058*/ 	.word	index@(_Z28RandomColumnGenerationKernelPiS_iiiy)
        /*005c*/ 	.word	0x00000030


	//----- nvinfo : EIATTR_MIN_STACK_SIZE
	.align		4
.L_24:
        /*0060*/ 	.byte	0x04, 0x12
        /*0062*/ 	.short	(.L_26 - .L_25)
	.align		4
.L_25:
        /*0064*/ 	.word	index@(_Z6warmupv)
        /*0068*/ 	.word	0x00000000
.L_26:


//--------------------- .nv.compat                --------------------------
	.section	.nv.compat,"",@"SHT_CUDA_COMPAT_INFO"
	.align	4
        /*0000*/ 	.byte	0x02, 0x09, 0x00, 0x00, 0x02, 0x02, 0x01, 0x00, 0x02, 0x05, 0x05, 0x00, 0x03, 0x07, 0x01, 0x01
        /*0010*/ 	.byte	0x02, 0x03, 0x00, 0x00, 0x02, 0x06, 0x01, 0x00, 0x04, 0x0b, 0x08, 0x00, 0x09, 0x00, 0x00, 0x00
        /*0020*/ 	.byte	0x00, 0x00, 0x00, 0x00


//--------------------- .nv.info._Z25ColumnAddProjectionKernelPKfPKiPfiiii --------------------------
	.section	.nv.info._Z25ColumnAddProjectionKernelPKfPKiPfiiii,"",@"SHT_CUDA_INFO"
	.sectionflags	@""
	.align	4


	//----- nvinfo : EIATTR_CUDA_API_VERSION
	.align		4
        /*0000*/ 	.byte	0x04, 0x37
        /*0002*/ 	.short	(.L_28 - .L_27)
.L_27:
        /*0004*/ 	.word	0x00000082


	//----- nvinfo : EIATTR_KPARAM_INFO
	.align		4
.L_28:
        /*0008*/ 	.byte	0x04, 0x17
        /*000a*/ 	.short	(.L_30 - .L_29)
.L_29:
        /*000c*/ 	.word	0x00000000
        /*0010*/ 	.short	0x0006
        /*0012*/ 	.short	0x0024
        /*0014*/ 	.byte	0x00, 0xf0, 0x11, 0x00


	//----- nvinfo : EIATTR_KPARAM_INFO
	.align		4
.L_30:
        /*0018*/ 	.byte	0x04, 0x17
        /*001a*/ 	.short	(.L_32 - .L_31)
.L_31:
        /*001c*/ 	.word	0x00000000
        /*0020*/ 	.short	0x0005
        /*0022*/ 	.short	0x0020
        /*0024*/ 	.byte	0x00, 0xf0, 0x11, 0x00


	//----- nvinfo : EIATTR_KPARAM_INFO
	.align		4
.L_32:
        /*0028*/ 	.byte	0x04, 0x17
        /*002a*/ 	.short	(.L_34 - .L_33)
.L_33:
        /*002c*/ 	.word	0x00000000
        /*0030*/ 	.short	0x0004
        /*0032*/ 	.short	0x001c
        /*0034*/ 	.byte	0x00, 0xf0, 0x11, 0x00


	//----- nvinfo : EIATTR_KPARAM_INFO
	.align		4
.L_34:
        /*0038*/ 	.byte	0x04, 0x17
        /*003a*/ 	.short	(.L_36 - .L_35)
.L_35:
        /*003c*/ 	.word	0x00000000
        /*0040*/ 	.short	0x0003
        /*0042*/ 	.short	0x0018
        /*0044*/ 	.byte	0x00, 0xf0, 0x11, 0x00


	//----- nvinfo : EIATTR_KPARAM_INFO
	.align		4
.L_36:
        /*0048*/ 	.byte	0x04, 0x17
        /*004a*/ 	.short	(.L_38 - .L_37)
.L_37:
        /*004c*/ 	.word	0x00000000
        /*0050*/ 	.short	0x0002
        /*0052*/ 	.short	0x0010
        /*0054*/ 	.byte	0x00, 0xf5, 0x21, 0x00


	//----- nvinfo : EIATTR_KPARAM_INFO
	.align		4
.L_38:
        /*0058*/ 	.byte	0x04, 0x17
        /*005a*/ 	.short	(.L_40 - .L_39)
.L_39:
        /*005c*/ 	.word	0x00000000
        /*0060*/ 	.short	0x0001
        /*0062*/ 	.short	0x0008
        /*0064*/ 	.byte	0x00, 0xf5, 0x21, 0x00


	//----- nvinfo : EIATTR_KPARAM_INFO
	.align		4
.L_40:
        /*0068*/ 	.byte	0x04, 0x17
        /*006a*/ 	.short	(.L_42 - .L_41)
.L_41:
        /*006c*/ 	.word	0x00000000
        /*0070*/ 	.short	0x0000
        /*0072*/ 	.short	0x0000
        /*0074*/ 	.byte	0x00, 0xf5, 0x21, 0x00


	//----- nvinfo : EIATTR_SPARSE_MMA_MASK
	.align		4
.L_42:
        /*0078*/ 	.byte	0x03, 0x50
        /*007a*/ 	.short	0x0000


	//----- nvinfo : EIATTR_MAXREG_COUNT
	.align		4
        /*007c*/ 	.byte	0x03, 0x1b
        /*007e*/ 	.short	0x00ff


	//----- nvinfo : EIATTR_MERCURY_ISA_VERSION
	.align		4
        /*0080*/ 	.byte	0x03, 0x5f
        /*0082*/ 	.short	0x0101


	//----- nvinfo : EIATTR_VRC_CTA_INIT_COUNT
	.align		4
        /*0084*/ 	.byte	0x02, 0x4a
	.zero		1
	.zero		1


	//----- nvinfo : EIATTR_EXIT_INSTR_OFFSETS
	.align		4
        /*0088*/ 	.byte	0x04, 0x1c
        /*008a*/ 	.short	(.L_44 - .L_43)


	//   ....[0]....
.L_43:
        /*008c*/ 	.word	0x000000d0


	//   ....[1]....
        /*0090*/ 	.word	0x00000dc0


	//----- nvinfo : EIATTR_CBANK_PARAM_SIZE
	.align		4
.L_44:
        /*0094*/ 	.byte	0x03, 0x19
        /*0096*/ 	.short	0x0028


	//----- nvinfo : EIATTR_PARAM_CBANK
	.align		4
        /*0098*/ 	.byte	0x04, 0x0a
        /*009a*/ 	.short	(.L_46 - .L_45)
	.align		4
.L_45:
        /*009c*/ 	.word	index@(.nv.constant0._Z25ColumnAddProjectionKernelPKfPKiPfiiii)
        /*00a0*/ 	.short	0x0380
        /*00a2*/ 	.short	0x0028


	//----- nvinfo : EIATTR_SW_WAR
	.align		4
.L_46:
        /*00a4*/ 	.byte	0x04, 0x36
        /*00a6*/ 	.short	(.L_48 - .L_47)
.L_47:
        /*00a8*/ 	.word	0x00000008
.L_48:


//--------------------- .nv.info._Z28RandomColumnGenerationKernelPiS_iiiy --------------------------
	.section	.nv.info._Z28RandomColumnGenerationKernelPiS_iiiy,"",@"SHT_CUDA_INFO"
	.sectionflags	@""
	.align	4


	//----- nvinfo : EIATTR_CUDA_API_VERSION
	.align		4
        /*0000*/ 	.byte	0x04, 0x37
        /*0002*/ 	.short	(.L_50 - .L_49)
.L_49:
        /*0004*/ 	.word	0x00000082


	//----- nvinfo : EIATTR_KPARAM_INFO
	.align		4
.L_50:
        /*0008*/ 	.byte	0x04, 0x17
        /*000a*/ 	.short	(.L_52 - .L_51)
.L_51:
        /*000c*/ 	.word	0x00000000
        /*0010*/ 	.short	0x0005
        /*0012*/ 	.short	0x0020
        /*0014*/ 	.byte	0x00, 0xf0, 0x21, 0x00


	//----- nvinfo : EIATTR_KPARAM_INFO
	.align		4
.L_52:
        /*0018*/ 	.byte	0x04, 0x17
        /*001a*/ 	.short	(.L_54 - .L_53)
.L_53:
        /*001c*/ 	.word	0x00000000
        /*0020*/ 	.short	0x0004
        /*0022*/ 	.short	0x0018
        /*0024*/ 	.byte	0x00, 0xf0, 0x11, 0x00


	//----- nvinfo : EIATTR_KPARAM_INFO
	.align		4
.L_54:
        /*0028*/ 	.byte	0x04, 0x17
        /*002a*/ 	.short	(.L_56 - .L_55)
.L_55:
        /*002c*/ 	.word	0x00000000
        /*0030*/ 	.short	0x0003
        /*0032*/ 	.short	0x0014
        /*0034*/ 	.byte	0x00, 0xf0, 0x11, 0x00


	//----- nvinfo : EIATTR_KPARAM_INFO
	.align		4
.L_56:
        /*0038*/ 	.byte	0x04, 0x17
        /*003a*/ 	.short	(.L_58 - .L_57)
.L_57:
        /*003c*/ 	.word	0x00000000
        /*0040*/ 	.short	0x0002
        /*0042*/ 	.short	0x0010
        /*0044*/ 	.byte	0x00, 0xf0, 0x11, 0x00


	//----- nvinfo : EIATTR_KPARAM_INFO
	.align		4
.L_58:
        /*0048*/ 	.byte	0x04, 0x17
        /*004a*/ 	.short	(.L_60 - .L_59)
.L_59:
        /*004c*/ 	.word	0x00000000
        /*0050*/ 	.short	0x0001
        /*0052*/ 	.short	0x0008
        /*0054*/ 	.byte	0x00, 0xf5, 0x21, 0x00


	//----- nvinfo : EIATTR_KPARAM_INFO
	.align		4
.L_60:
        /*0058*/ 	.byte	0x04, 0x17
        /*005a*/ 	.short	(.L_62 - .L_61)
.L_61:
        /*005c*/ 	.word	0x00000000
        /*0060*/ 	.short	0x0000
        /*0062*/ 	.short	0x0000
        /*0064*/ 	.byte	0x00, 0xf5, 0x21, 0x00


	//----- nvinfo : EIATTR_SPARSE_MMA_MASK
	.align		4
.L_62:
        /*0068*/ 	.byte	0x03, 0x50
        /*006a*/ 	.short	0x0000


	//----- nvinfo : EIATTR_MAXREG_COUNT
	.align		4
        /*006c*/ 	.byte	0x03, 0x1b
        /*006e*/ 	.short	0x00ff


	//----- nvinfo : EIATTR_NUM_BARRIERS
	.align		4
        /*0070*/ 	.byte	0x02, 0x4c
        /*0072*/ 	.byte	0x01
	.zero		1


	//----- nvinfo : EIATTR_MERCURY_ISA_VERSION
	.align		4
        /*0074*/ 	.byte	0x03, 0x5f
        /*0076*/ 	.short	0x0101


	//----- nvinfo : EIATTR_VRC_CTA_INIT_COUNT
	.align		4
        /*0078*/ 	.byte	0x02, 0x4a
	.zero		1
	.zero		1


	//----- nvinfo : EIATTR_EXIT_INSTR_OFFSETS
	.align		4
        /*007c*/ 	.byte	0x04, 0x1c
        /*007e*/ 	.short	(.L_64 - .L_63)


	//   ....[0]....
.L_63:
        /*0080*/ 	.word	0x000000e0


	//   ....[1]....
        /*0084*/ 	.word	0x00004df0


	//   ....[2]....
        /*0088*/ 	.word	0x00005180


	//   ....[3]....
        /*008c*/ 	.word	0x00005330


	//   ....[4]....
        /*0090*/ 	.word	0x00005460


	//   ....[5]....
        /*0094*/ 	.word	0x00005540


	//----- nvinfo : EIATTR_CRS_STACK_SIZE
	.align		4
.L_64:
        /*0098*/ 	.byte	0x04, 0x1e
        /*009a*/ 	.short	(.L_66 - .L_65)
.L_65:
        /*009c*/ 	.word	0x00000000


	//----- nvinfo : EIATTR_CBANK_PARAM_SIZE
	.align		4
.L_66:
        /*00a0*/ 	.byte	0x03, 0x19
        /*00a2*/ 	.short	0x0028


	//----- nvinfo : EIATTR_PARAM_CBANK
	.align		4
        /*00a4*/ 	.byte	0x04, 0x0a
        /*00a6*/ 	.short	(.L_68 - .L_67)
	.align		4
.L_67:
        /*00a8*/ 	.word	index@(.nv.constant0._Z28RandomColumnGenerationKernelPiS_iiiy)
        /*00ac*/ 	.short	0x0380
        /*00ae*/ 	.short	0x0028


	//----- nvinfo : EIATTR_SW_WAR
	.align		4
.L_68:
        /*00b0*/ 	.byte	0x04, 0x36
        /*00b2*/ 	.short	(.L_70 - .L_69)
.L_69:
        /*00b4*/ 	.word	0x00000008
.L_70:


//--------------------- .nv.info._Z6warmupv       --------------------------
	.section	.nv.info._Z6warmupv,"",@"SHT_CUDA_INFO"
	.sectionflags	@""
	.align	4


	//----- nvinfo : EIATTR_CUDA_API_VERSION
	.align		4
        /*0000*/ 	.byte	0x04, 0x37
        /*0002*/ 	.short	(.L_72 - .L_71)
.L_71:
        /*0004*/ 	.word	0x00000082


	//----- nvinfo : EIATTR_SPARSE_MMA_MASK
	.align		4
.L_72:
        /*0008*/ 	.byte	0x03, 0x50
        /*000a*/ 	.short	0x0000


	//----- nvinfo : EIATTR_MAXREG_COUNT
	.align		4
        /*000c*/ 	.byte	0x03, 0x1b
        /*000e*/ 	.short	0x00ff


	//----- nvinfo : EIATTR_MERCURY_ISA_VERSION
	.align		4
        /*0010*/ 	.byte	0x03, 0x5f
        /*0012*/ 	.short	0x0101


	//----- nvinfo : EIATTR_VRC_CTA_INIT_COUNT
	.align		4
        /*0014*/ 	.byte	0x02, 0x4a
	.zero		1
	.zero		1


	//----- nvinfo : EIATTR_EXIT_INSTR_OFFSETS
	.align		4
        /*0018*/ 	.byte	0x04, 0x1c
        /*001a*/ 	.short	(.L_74 - .L_73)


	//   ....[0]....
.L_73:
        /*001c*/ 	.word	0x00000010


	//----- nvinfo : EIATTR_SW_WAR
	.align		4
.L_74:
        /*0020*/ 	.byte	0x04, 0x36
        /*0022*/ 	.short	(.L_76 - .L_75)
.L_75:
        /*0024*/ 	.word	0x00000008
.L_76:


//--------------------- .nv.callgraph             --------------------------
	.section	.nv.callgraph,"",@"SHT_CUDA_CALLGRAPH"
	.align	4
	.sectionentsize	8
	.align		4
        /*0000*/ 	.word	0x00000000
	.align		4
        /*0004*/ 	.word	0xffffffff
	.align		4
        /*0008*/ 	.word	0x00000000
	.align		4
        /*000c*/ 	.word	0xfffffffe
	.align		4
        /*0010*/ 	.word	0x00000000
	.align		4
        /*0014*/ 	.word	0xfffffffd
	.align		4
        /*0018*/ 	.word	0x00000000
	.align		4
        /*001c*/ 	.word	0xfffffffc


//--------------------- .nv.constant4             --------------------------
	.section	.nv.constant4,"a",@progbits
	.align	8
	.align		8
.nv.constant4:
        /*0000*/ 	.dword	precalc_xorwow_matrix
	.align		8
        /*0008*/ 	.dword	precalc_xorwow_offset_matrix
	.align		8
        /*0010*/ 	.dword	mrg32k3aM1
	.align		8
        /*0018*/ 	.dword	mrg32k3aM2
	.align		8
        /*0020*/ 	.dword	mrg32k3aM1SubSeq
	.align		8
        /*0028*/ 	.dword	mrg32k3aM2SubSeq
	.align		8
        /*0030*/ 	.dword	mrg32k3aM1Seq
	.align		8
        /*0038*/ 	.dword	mrg32k3aM2Seq


//--------------------- .nv.constant3             --------------------------
	.section	.nv.constant3,"a",@progbits
	.align	8
.nv.constant3:
	.type		__cr_lgamma_table,@object
	.size		__cr_lgamma_table,(.L_8 - __cr_lgamma_table)
__cr_lgamma_table:
        /*0000*/ 	.byte	0x00, 0x00, 0x00, 0x00, 0x00, 0x00, 0x00, 0x00, 0x00, 0x00, 0x00, 0x00, 0x00, 0x00, 0x00, 0x00
        /*0010*/ 	.byte	0xef, 0x39, 0xfa, 0xfe, 0x42, 0x2e, 0xe6, 0x3f, 0x02, 0x20, 0x2a, 0xfa, 0x0b, 0xab, 0xfc, 0x3f
        /*0020*/ 	.byte	0xf9, 0x2c, 0x92, 0x7c, 0xa7, 0x6c, 0x09, 0x40, 0xc9, 0x79, 0x44, 0x3c, 0x64, 0x26, 0x13, 0x40
        /*0030*/ 	.byte	0xca, 0x01, 0xcf, 0x3a, 0x27, 0x51, 0x1a, 0x40, 0x30, 0xcc, 0x2d, 0xf3, 0xe1, 0x0c, 0x21, 0x40
        /*0040*/ 	.byte	0x0d, 0xb7, 0xfc, 0x82, 0x8e, 0x35, 0x25, 0x40
.L_8:


//--------------------- .text._Z25ColumnAddProjectionKernelPKfPKiPfiiii --------------------------
	.section	.text._Z25ColumnAddProjectionKernelPKfPKiPfiiii,"ax",@progbits
	.align	128
        .global         _Z25ColumnAddProjectionKernelPKfPKiPfiiii
        .type           _Z25ColumnAddProjectionKernelPKfPKiPfiiii,@function
        .size           _Z25ColumnAddProjectionKernelPKfPKiPfiiii,(.L_x_36 - _Z25ColumnAddProjectionKernelPKfPKiPfiiii)
        .other          _Z25ColumnAddProjectionKernelPKfPKiPfiiii,@"STO_CUDA_ENTRY STV_DEFAULT"
_Z25ColumnAddProjectionKernelPKfPKiPfiiii:
.text._Z25ColumnAddProjectionKernelPKfPKiPfiiii:
[----:B------:R-:W-:Y:S01]  /*0000*/  LDC R1, c[0x0][0x37c] ;  /* 0x0000df00ff017b82 */ /* 0x000fe20000000800 */
[----:B------:R-:W0:Y:S07]  /*0010*/  S2R R5, SR_TID.X ;  /* 0x0000000000057919 */ /* 0x000e2e0000002100 */
[----:B------:R-:W1:Y:S01]  /*0020*/  LDC R3, c[0x0][0x364] ;  /* 0x0000d900ff037b82 */ /* 0x000e620000000800 */
[----:B------:R-:W2:Y:S01]  /*0030*/  LDCU UR6, c[0x0][0x3a0] ;  /* 0x00007400ff0677ac */ /* 0x000ea20008000800 */
[----:B------:R-:W1:Y:S01]  /*0040*/  S2R R2, SR_TID.Y ;  /* 0x0000000000027919 */ /* 0x000e620000002200 */
[----:B------:R-:W3:Y:S05]  /*0050*/  LDCU UR11, c[0x0][0x398] ;  /* 0x00007300ff0b77ac */ /* 0x000eea0008000800 */
[----:B------:R-:W0:Y:S08]  /*0060*/  S2UR UR5, SR_CTAID.X ;  /* 0x00000000000579c3 */ /* 0x000e300000002500 */
[----:B------:R-:W0:Y:S08]  /*0070*/  LDC R0, c[0x0][0x360] ;  /* 0x0000d800ff007b82 */ /* 0x000e300000000800 */
[----:B------:R-:W1:Y:S01]  /*0080*/  S2UR UR4, SR_CTAID.Y ;  /* 0x00000000000479c3 */ /* 0x000e620000002600 */
[----:B0-----:R-:W-:-:S05]  /*0090*/  IMAD R0, R0, UR5, R5 ;  /* 0x0000000500007c24 */ /* 0x001fca000f8e0205 */
[----:B--2---:R-:W-:Y:S01]  /*00a0*/  ISETP.GE.AND P0, PT, R0, UR6, PT ;  /* 0x0000000600007c0c */ /* 0x004fe2000bf06270 */
[----:B-1----:R-:W-:-:S05]  /*00b0*/  IMAD R3, R3, UR4, R2 ;  /* 0x0000000403037c24 */ /* 0x002fca000f8e0202 */
[----:B---3--:R-:W-:-:S13]  /*00c0*/  ISETP.GE.OR P0, PT, R3, UR11, P0 ;  /* 0x0000000b03007c0c */ /* 0x008fda0008706670 */
[----:B------:R-:W-:Y:S05]  /*00d0*/  @P0 EXIT ;  /* 0x000000000000094d */ /* 0x000fea0003800000 */
[----:B------:R-:W0:Y:S01]  /*00e0*/  LDCU UR7, c[0x0][0x3a4] ;  /* 0x00007480ff0777ac */ /* 0x000e220008000800 */
[----:B------:R-:W-:Y:S01]  /*00f0*/  HFMA2 R2, -RZ, RZ, 0, 0 ;  /* 0x00000000ff027431 */ /* 0x000fe200000001ff */
[----:B------:R-:W1:Y:S01]  /*0100*/  LDCU.64 UR12, c[0x0][0x358] ;  /* 0x00006b00ff0c77ac */ /* 0x000e620008000a00 */
[----:B0-----:R-:W-:-:S09]  /*0110*/  UISETP.GE.AND UP0, UPT, UR7, 0x1, UPT ;  /* 0x000000010700788c */ /* 0x001fd2000bf06270 */
[----:B-1----:R-:W-:Y:S05]  /*0120*/  BRA.U !UP0, `(.L_x_0) ;  /* 0x0000000d08147547 */ /* 0x002fea000b800000 */
[----:B------:R-:W-:Y:S02]  /*0130*/  UISETP.GE.U32.AND UP1, UPT, UR7, 0x10, UPT ;  /* 0x000000100700788c */ /* 0x000fe4000bf26070 */
[----:B------:R-:W-:Y:S01]  /*0140*/  IMAD R4, R0, UR7, RZ ;  /* 0x0000000700047c24 */ /* 0x000fe2000f8e02ff */
[----:B------:R-:W-:Y:S01]  /*0150*/  ULOP3.LUT UR10, UR7, 0xf, URZ, 0xc0, !UPT ;  /* 0x0000000f070a7892 */ /* 0x000fe2000f8ec0ff */
[----:B------:R-:W-:Y:S01]  /*0160*/  MOV R2, RZ ;  /* 0x000000ff00027202 */ /* 0x000fe20000000f00 */
[----:B------:R-:W-:Y:S02]  /*0170*/  UMOV UR4, URZ ;  /* 0x000000ff00047c82 */ /* 0x000fe40008000000 */
[----:B------:R-:W-:Y:S02]  /*0180*/  UISETP.NE.AND UP0, UPT, UR10, URZ, UPT ;  /* 0x000000ff0a00728c */ /* 0x000fe4000bf05270 */
[----:B------:R-:W-:Y:S09]  /*0190*/  BRA.U !UP1, `(.L_x_1) ;  /* 0x00000005097c7547 */ /* 0x000ff2000b800000 */
[----:B------:R-:W0:Y:S01]  /*01a0*/  LDCU.64 UR8, c[0x0][0x388] ;  /* 0x00007100ff0877ac */ /* 0x000e220008000a00 */
[----:B------:R-:W-:Y:S02]  /*01b0*/  MOV R2, RZ ;  /* 0x000000ff00027202 */ /* 0x000fe40000000f00 */
[----:B------:R-:W-:Y:S01]  /*01c0*/  MOV R5, R4 ;  /* 0x0000000400057202 */ /* 0x000fe20000000f00 */
[----:B------:R-:W-:Y:S02]  /*01d0*/  ULOP3.LUT UR4, UR7, 0x7ffffff0, URZ, 0xc0, !UPT ;  /* 0x7ffffff007047892 */ /* 0x000fe4000f8ec0ff */
[----:B0-----:R-:W-:Y:S02]  /*01e0*/  UIADD3 UR5, UP1, UPT, UR8, 0x20, URZ ;  /* 0x0000002008057890 */ /* 0x001fe4000ff3e0ff */
[----:B------:R-:W-:Y:S02]  /*01f0*/  UIADD3 UR8, UPT, UPT, -UR4, URZ, URZ ;  /* 0x000000ff04087290 */ /* 0x000fe4000fffe1ff */
[----:B------:R-:W-:-:S12]  /*0200*/  UIADD3.X UR6, UPT, UPT, URZ, UR9, URZ, UP1, !UPT ;  /* 0x00000009ff067290 */ /* 0x000fd80008ffe4ff */
.L_x_2:
[----:B------:R-:W-:Y:S01]  /*0210*/  MOV R10, UR5 ;  /* 0x00000005000a7c02 */ /* 0x000fe20008000f00 */
[----:B------:R-:W0:Y:S01]  /*0220*/  LDC.64 R12, c[0x0][0x380] ;  /* 0x0000e000ff0c7b82 */ /* 0x000e220000000a00 */
[----:B------:R-:W-:-:S03]  /*0230*/  MOV R11, UR6 ;  /* 0x00000006000b7c02 */ /* 0x000fc60008000f00 */
[----:B------:R-:W-:-:S05]  /*0240*/  IMAD.WIDE R10, R5, 0x4, R10 ;  /* 0x00000004050a7825 */ /* 0x000fca00078e020a */
[----:B------:R-:W2:Y:S04]  /*0250*/  LDG.E.CONSTANT R6, desc[UR12][R10.64+-0x20] ;  /* 0xffffe00c0a067981 */ /* 0x000ea8000c1e9900 */
[----:B------:R-:W3:Y:S04]  /*0260*/  LDG.E.CONSTANT R8, desc[UR12][R10.64+-0x1c] ;  /* 0xffffe40c0a087981 */ /* 0x000ee8000c1e9900 */
[----:B------:R-:W4:Y:S04]  /*0270*/  LDG.E.CONSTANT R25, desc[UR12][R10.64+-0x18] ;  /* 0xffffe80c0a197981 */ /* 0x000f28000c1e9900 */
[----:B------:R-:W5:Y:S04]  /*0280*/  LDG.E.CONSTANT R23, desc[UR12][R10.64+-0x14] ;  /* 0xffffec0c0a177981 */ /* 0x000f68000c1e9900 */
        /* <DEDUP_REMOVED lines=11> */
[----:B------:R-:W5:Y:S01]  /*0340*/  LDG.E.CONSTANT R28, desc[UR12][R10.64+0x1c] ;  /* 0x00001c0c0a1c7981 */ /* 0x000f62000c1e9900 */
[----:B--2---:R-:W-:-:S02]  /*0350*/  IMAD R7, R6, UR11, R3 ;  /* 0x0000000b06077c24 */ /* 0x004fc4000f8e0203 */
[----:B---3--:R-:W-:Y:S02]  /*0360*/  IMAD R9, R8, UR11, R3 ;  /* 0x0000000b08097c24 */ /* 0x008fe4000f8e0203 */
[----:B0-----:R-:W-:-:S04]  /*0370*/  IMAD.WIDE R6, R7, 0x4, R12 ;  /* 0x0000000407067825 */ /* 0x001fc800078e020c */
[----:B----4-:R-:W-:Y:S01]  /*0380*/  IMAD R25, R25, UR11, R3 ;  /* 0x0000000b19197c24 */ /* 0x010fe2000f8e0203 */
[----:B------:R0:W2:Y:S01]  /*0390*/  LDG.E.CONSTANT R27, desc[UR12][R6.64] ;  /* 0x0000000c061b7981 */ /* 0x0000a2000c1e9900 */
[----:B------:R-:W-:-:S04]  /*03a0*/  IMAD.WIDE R8, R9, 0x4, R12 ;  /* 0x0000000409087825 */ /* 0x000fc800078e020c */
[----:B-----5:R-:W-:Y:S02]  /*03b0*/  IMAD R23, R23, UR11, R3 ;  /* 0x0000000b17177c24 */ /* 0x020fe4000f8e0203 */
[--C-:B0-----:R-:W-:Y:S02]  /*03c0*/  IMAD.WIDE R6, R25, 0x4, R12.reuse ;  /* 0x0000000419067825 */ /* 0x101fe400078e020c */
[----:B------:R0:W3:Y:S02]  /*03d0*/  LDG.E.CONSTANT R25, desc[UR12][R8.64] ;  /* 0x0000000c08197981 */ /* 0x0000e4000c1e9900 */
[----:B------:R-:W-:-:S04]  /*03e0*/  IMAD.WIDE R10, R23, 0x4, R12 ;  /* 0x00000004170a7825 */ /* 0x000fc800078e020c */
[--C-:B------:R-:W-:Y:S02]  /*03f0*/  IMAD R29, R24, UR11, R3.reuse ;  /* 0x0000000b181d7c24 */ /* 0x100fe4000f8e0203 */
[----:B------:R1:W4:Y:S01]  /*0400*/  LDG.E.CONSTANT R24, desc[UR12][R6.64] ;  /* 0x0000000c06187981 */ /* 0x000322000c1e9900 */
[----:B------:R-:W-:-:S03]  /*0410*/  IMAD R21, R21, UR11, R3 ;  /* 0x0000000b15157c24 */ /* 0x000fc6000f8e0203 */
[----:B------:R-:W5:Y:S01]  /*0420*/  LDG.E.CONSTANT R11, desc[UR12][R10.64] ;  /* 0x0000000c0a0b7981 */ /* 0x000f62000c1e9900 */
[----:B0-----:R-:W-:-:S04]  /*0430*/  IMAD.WIDE R8, R21, 0x4, R12 ;  /* 0x0000000415087825 */ /* 0x001fc800078e020c */
[----:B-1----:R-:W-:Y:S02]  /*0440*/  IMAD.WIDE R6, R29, 0x4, R12 ;  /* 0x000000041d067825 */ /* 0x002fe400078e020c */
[----:B------:R-:W5:Y:S02]  /*0450*/  LDG.E.CONSTANT R9, desc[UR12][R8.64] ;  /* 0x0000000c08097981 */ /* 0x000f64000c1e9900 */
[--C-:B------:R-:W-:Y:S02]  /*0460*/  IMAD R15, R15, UR11, R3.reuse ;  /* 0x0000000b0f0f7c24 */ /* 0x100fe4000f8e0203 */
[----:B------:R0:W5:Y:S01]  /*0470*/  LDG.E.CONSTANT R10, desc[UR12][R6.64] ;  /* 0x0000000c060a7981 */ /* 0x000162000c1e9900 */
[----:B------:R-:W-:Y:S02]  /*0480*/  IMAD R21, R14, UR11, R3 ;  /* 0x0000000b0e157c24 */ /* 0x000fe4000f8e0203 */
[----:B------:R-:W-:-:S04]  /*0490*/  IMAD.WIDE R14, R15, 0x4, R12 ;  /* 0x000000040f0e7825 */ /* 0x000fc800078e020c */
[----:B------:R-:W-:Y:S01]  /*04a0*/  IMAD R19, R19, UR11, R3 ;  /* 0x0000000b13137c24 */ /* 0x000fe2000f8e0203 */
[----:B------:R1:W5:Y:S01]  /*04b0*/  LDG.E.CONSTANT R8, desc[UR12][R14.64] ;  /* 0x0000000c0e087981 */ /* 0x000362000c1e9900 */
[----:B0-----:R-:W-:-:S04]  /*04c0*/  IMAD.WIDE R6, R21, 0x4, R12 ;  /* 0x0000000415067825 */ /* 0x001fc800078e020c */
[----:B------:R-:W-:Y:S02]  /*04d0*/  IMAD R23, R26, UR11, R3 ;  /* 0x0000000b1a177c24 */ /* 0x000fe4000f8e0203 */
[----:B------:R-:W5:Y:S01]  /*04e0*/  LDG.E.CONSTANT R7, desc[UR12][R6.64] ;  /* 0x0000000c06077981 */ /* 0x000f62000c1e9900 */
[----:B-1----:R-:W-:-:S04]  /*04f0*/  IMAD.WIDE R14, R19, 0x4, R12 ;  /* 0x00000004130e7825 */ /* 0x002fc800078e020c */
[----:B------:R-:W-:Y:S02]  /*0500*/  IMAD R19, R22, UR11, R3 ;  /* 0x0000000b16137c24 */ /* 0x000fe4000f8e0203 */
[----:B------:R-:W-:Y:S01]  /*0510*/  IMAD.WIDE R22, R23, 0x4, R12 ;  /* 0x0000000417167825 */ /* 0x000fe200078e020c */
[----:B------:R0:W5:Y:S03]  /*0520*/  LDG.E.CONSTANT R6, desc[UR12][R14.64] ;  /* 0x0000000c0e067981 */ /* 0x000166000c1e9900 */
[----:B------:R-:W-:Y:S02]  /*0530*/  IMAD R21, R18, UR11, R3 ;  /* 0x0000000b12157c24 */ /* 0x000fe4000f8e0203 */
[----:B------:R-:W-:Y:S01]  /*0540*/  IMAD.WIDE R18, R19, 0x4, R12 ;  /* 0x0000000413127825 */ /* 0x000fe200078e020c */
[----:B------:R1:W5:Y:S03]  /*0550*/  LDG.E.CONSTANT R26, desc[UR12][R22.64] ;  /* 0x0000000c161a7981 */ /* 0x000366000c1e9900 */
[----:B------:R-:W-:-:S02]  /*0560*/  IMAD R17, R17, UR11, R3 ;  /* 0x0000000b11117c24 */ /* 0x000fc4000f8e0203 */
[----:B0-----:R-:W-:Y:S01]  /*0570*/  IMAD.WIDE R14, R21, 0x4, R12 ;  /* 0x00000004150e7825 */ /* 0x001fe200078e020c */
[----:B------:R-:W5:Y:S03]  /*0580*/  LDG.E.CONSTANT R18, desc[UR12][R18.64] ;  /* 0x0000000c12127981 */ /* 0x000f66000c1e9900 */
[----:B------:R-:W-:Y:S01]  /*0590*/  IMAD R21, R16, UR11, R3 ;  /* 0x0000000b10157c24 */ /* 0x000fe2000f8e0203 */
[----:B------:R-:W5:Y:S01]  /*05a0*/  LDG.E.CONSTANT R29, desc[UR12][R14.64] ;  /* 0x0000000c0e1d7981 */ /* 0x000f62000c1e9900 */
[----:B------:R-:W-:-:S04]  /*05b0*/  IMAD.WIDE R16, R17, 0x4, R12 ;  /* 0x0000000411107825 */ /* 0x000fc800078e020c */
[----:B-1----:R-:W-:Y:S02]  /*05c0*/  IMAD R23, R20, UR11, R3 ;  /* 0x0000000b14177c24 */ /* 0x002fe4000f8e0203 */
[----:B------:R-:W-:Y:S01]  /*05d0*/  IMAD.WIDE R20, R21, 0x4, R12 ;  /* 0x0000000415147825 */ /* 0x000fe200078e020c */
[----:B------:R-:W5:Y:S03]  /*05e0*/  LDG.E.CONSTANT R16, desc[UR12][R16.64] ;  /* 0x0000000c10107981 */ /* 0x000f66000c1e9900 */
[----:B------:R-:W-:Y:S02]  /*05f0*/  IMAD R28, R28, UR11, R3 ;  /* 0x0000000b1c1c7c24 */ /* 0x000fe4000f8e0203 */
[--C-:B------:R-:W-:Y:S01]  /*0600*/  IMAD.WIDE R22, R23, 0x4, R12.reuse ;  /* 0x0000000417167825 */ /* 0x100fe200078e020c */
[----:B------:R-:W5:Y:S03]  /*0610*/  LDG.E.CONSTANT R20, desc[UR12][R20.64] ;  /* 0x0000000c14147981 */ /* 0x000f66000c1e9900 */
[----:B------:R-:W-:-:S02]  /*0620*/  IMAD.WIDE R12, R28, 0x4, R12 ;  /* 0x000000041c0c7825 */ /* 0x000fc400078e020c */
[----:B------:R-:W5:Y:S04]  /*0630*/  LDG.E.CONSTANT R22, desc[UR12][R22.64] ;  /* 0x0000000c16167981 */ /* 0x000f68000c1e9900 */
[----:B------:R-:W5:Y:S01]  /*0640*/  LDG.E.CONSTANT R12, desc[UR12][R12.64] ;  /* 0x0000000c0c0c7981 */ /* 0x000f62000c1e9900 */
[----:B------:R-:W-:-:S04]  /*0650*/  UIADD3 UR8, UPT, UPT, UR8, 0x10, URZ ;  /* 0x0000001008087890 */ /* 0x000fc8000fffe0ff */
[----:B------:R-:W-:Y:S01]  /*0660*/  UISETP.NE.AND UP1, UPT, UR8, URZ, UPT ;  /* 0x000000ff0800728c */ /* 0x000fe2000bf25270 */
[----:B------:R-:W-:Y:S01]  /*0670*/  IADD3 R5, PT, PT, R5, 0x10, RZ ;  /* 0x0000001005057810 */ /* 0x000fe20007ffe0ff */
[----:B--2---:R-:W-:-:S04]  /*0680*/  FADD R2, R27, R2 ;  /* 0x000000021b027221 */ /* 0x004fc80000000000 */
[----:B---3--:R-:W-:-:S04]  /*0690*/  FADD R25, R2, R25 ;  /* 0x0000001902197221 */ /* 0x008fc80000000000 */
[----:B----4-:R-:W-:-:S04]  /*06a0*/  FADD R24, R25, R24 ;  /* 0x0000001819187221 */ /* 0x010fc80000000000 */
[----:B-----5:R-:W-:-:S04]  /*06b0*/  FADD R11, R24, R11 ;  /* 0x0000000b180b7221 */ /* 0x020fc80000000000 */
[----:B------:R-:W-:-:S04]  /*06c0*/  FADD R10, R11, R10 ;  /* 0x0000000a0b0a7221 */ /* 0x000fc80000000000 */
        /* <DEDUP_REMOVED lines=10> */
[----:B------:R-:W-:Y:S01]  /*0770*/  FADD R2, R29, R12 ;  /* 0x0000000c1d027221 */ /* 0x000fe20000000000 */
[----:B------:R-:W-:Y:S06]  /*0780*/  BRA.U UP1, `(.L_x_2) ;  /* 0xfffffff901a07547 */ /* 0x000fec000b83ffff */
.L_x_1:
[----:B------:R-:W-:Y:S05]  /*0790*/  BRA.U !UP0, `(.L_x_0) ;  /* 0x0000000508787547 */ /* 0x000fea000b800000 */
[----:B------:R-:W-:Y:S02]  /*07a0*/  UISETP.GE.U32.AND UP0, UPT, UR10, 0x8, UPT ;  /* 0x000000080a00788c */ /* 0x000fe4000bf06070 */
[----:B------:R-:W-:-:S04]  /*07b0*/  ULOP3.LUT UR6, UR7, 0x7, URZ, 0xc0, !UPT ;  /* 0x0000000707067892 */ /* 0x000fc8000f8ec0ff */
[----:B------:R-:W-:-:S03]  /*07c0*/  UISETP.NE.AND UP1, UPT, UR6, URZ, UPT ;  /* 0x000000ff0600728c */ /* 0x000fc6000bf25270 */
[----:B------:R-:W-:Y:S08]  /*07d0*/  BRA.U !UP0, `(.L_x_3) ;  /* 0x0000000108b47547 */ /* 0x000ff0000b800000 */
[----:B------:R-:W0:Y:S01]  /*07e0*/  LDC.64 R20, c[0x0][0x388] ;  /* 0x0000e200ff147b82 */ /* 0x000e220000000a00 */
[----:B------:R-:W-:-:S07]  /*07f0*/  IADD3 R5, PT, PT, R4, UR4, RZ ;  /* 0x0000000404057c10 */ /* 0x000fce000fffe0ff */
[----:B------:R-:W1:Y:S01]  /*0800*/  LDC.64 R6, c[0x0][0x380] ;  /* 0x0000e000ff067b82 */ /* 0x000e620000000a00 */
[----:B0-----:R-:W-:-:S05]  /*0810*/  IMAD.WIDE R20, R5, 0x4, R20 ;  /* 0x0000000405147825 */ /* 0x001fca00078e0214 */
[----:B------:R-:W2:Y:S04]  /*0820*/  LDG.E.CONSTANT R12, desc[UR12][R20.64] ;  /* 0x0000000c140c7981 */ /* 0x000ea8000c1e9900 */
[----:B------:R-:W3:Y:S04]  /*0830*/  LDG.E.CONSTANT R16, desc[UR12][R20.64+0x4] ;  /* 0x0000040c14107981 */ /* 0x000ee8000c1e9900 */
[----:B------:R-:W4:Y:S04]  /*0840*/  LDG.E.CONSTANT R18, desc[UR12][R20.64+0x8] ;  /* 0x0000080c14127981 */ /* 0x000f28000c1e9900 */
[----:B------:R-:W5:Y:S04]  /*0850*/  LDG.E.CONSTANT R22, desc[UR12][R20.64+0xc] ;  /* 0x00000c0c14167981 */ /* 0x000f68000c1e9900 */
[----:B------:R-:W5:Y:S04]  /*0860*/  LDG.E.CONSTANT R24, desc[UR12][R20.64+0x10] ;  /* 0x0000100c14187981 */ /* 0x000f68000c1e9900 */
[----:B------:R-:W5:Y:S04]  /*0870*/  LDG.E.CONSTANT R14, desc[UR12][R20.64+0x14] ;  /* 0x0000140c140e7981 */ /* 0x000f68000c1e9900 */
[----:B------:R-:W5:Y:S04]  /*0880*/  LDG.E.CONSTANT R8, desc[UR12][R20.64+0x18] ;  /* 0x0000180c14087981 */ /* 0x000f68000c1e9900 */
[----:B------:R0:W5:Y:S01]  /*0890*/  LDG.E.CONSTANT R10, desc[UR12][R20.64+0x1c] ;  /* 0x00001c0c140a7981 */ /* 0x000162000c1e9900 */
[----:B--2---:R-:W-:-:S02]  /*08a0*/  IMAD R17, R12, UR11, R3 ;  /* 0x0000000b0c117c24 */ /* 0x004fc4000f8e0203 */
[----:B---3--:R-:W-:Y:S02]  /*08b0*/  IMAD R13, R16, UR11, R3 ;  /* 0x0000000b100d7c24 */ /* 0x008fe4000f8e0203 */
[----:B-1----:R-:W-:-:S04]  /*08c0*/  IMAD.WIDE R16, R17, 0x4, R6 ;  /* 0x0000000411107825 */ /* 0x002fc800078e0206 */
[----:B----4-:R-:W-:Y:S01]  /*08d0*/  IMAD R19, R18, UR11, R3 ;  /* 0x0000000b12137c24 */ /* 0x010fe2000f8e0203 */
[----:B------:R1:W2:Y:S01]  /*08e0*/  LDG.E.CONSTANT R5, desc[UR12][R16.64] ;  /* 0x0000000c10057981 */ /* 0x0002a2000c1e9900 */
[----:B------:R-:W-:-:S04]  /*08f0*/  IMAD.WIDE R12, R13, 0x4, R6 ;  /* 0x000000040d0c7825 */ /* 0x000fc800078e0206 */
[----:B-----5:R-:W-:Y:S02]  /*0900*/  IMAD R9, R22, UR11, R3 ;  /* 0x0000000b16097c24 */ /* 0x020fe4000f8e0203 */
[----:B------:R-:W-:Y:S01]  /*0910*/  IMAD.WIDE R18, R19, 0x4, R6 ;  /* 0x0000000413127825 */ /* 0x000fe200078e0206 */
[----:B------:R-:W3:Y:S03]  /*0920*/  LDG.E.CONSTANT R12, desc[UR12][R12.64] ;  /* 0x0000000c0c0c7981 */ /* 0x000ee6000c1e9900 */
[----:B------:R-:W-:Y:S02]  /*0930*/  IMAD R15, R24, UR11, R3 ;  /* 0x0000000b180f7c24 */ /* 0x000fe4000f8e0203 */
[----:B0-----:R-:W-:Y:S01]  /*0940*/  IMAD.WIDE R20, R9, 0x4, R6 ;  /* 0x0000000409147825 */ /* 0x001fe200078e0206 */
[----:B------:R-:W4:Y:S03]  /*0950*/  LDG.E.CONSTANT R18, desc[UR12][R18.64] ;  /* 0x0000000c12127981 */ /* 0x000f26000c1e9900 */
[----:B------:R-:W-:-:S02]  /*0960*/  IMAD R9, R14, UR11, R3 ;  /* 0x0000000b0e097c24 */ /* 0x000fc4000f8e0203 */
[----:B------:R-:W-:Y:S01]  /*0970*/  IMAD.WIDE R14, R15, 0x4, R6 ;  /* 0x000000040f0e7825 */ /* 0x000fe200078e0206 */
[----:B------:R-:W5:Y:S03]  /*0980*/  LDG.E.CONSTANT R20, desc[UR12][R20.64] ;  /* 0x0000000c14147981 */ /* 0x000f66000c1e9900 */
[----:B------:R-:W-:Y:S02]  /*0990*/  IMAD R11, R8, UR11, R3 ;  /* 0x0000000b080b7c24 */ /* 0x000fe4000f8e0203 */
[----:B------:R-:W-:Y:S01]  /*09a0*/  IMAD.WIDE R8, R9, 0x4, R6 ;  /* 0x0000000409087825 */ /* 0x000fe200078e0206 */
[----:B------:R-:W5:Y:S03]  /*09b0*/  LDG.E.CONSTANT R14, desc[UR12][R14.64] ;  /* 0x0000000c0e0e7981 */ /* 0x000f66000c1e9900 */
[----:B-1----:R-:W-:-:S02]  /*09c0*/  IMAD R17, R10, UR11, R3 ;  /* 0x0000000b0a117c24 */ /* 0x002fc4000f8e0203 */
[--C-:B------:R-:W-:Y:S01]  /*09d0*/  IMAD.WIDE R10, R11, 0x4, R6.reuse ;  /* 0x000000040b0a7825 */ /* 0x100fe200078e0206 */
[----:B------:R-:W5:Y:S03]  /*09e0*/  LDG.E.CONSTANT R8, desc[UR12][R8.64] ;  /* 0x0000000c08087981 */ /* 0x000f66000c1e9900 */
[----:B------:R-:W-:Y:S02]  /*09f0*/  IMAD.WIDE R6, R17, 0x4, R6 ;  /* 0x0000000411067825 */ /* 0x000fe400078e0206 */
[----:B------:R-:W5:Y:S04]  /*0a00*/  LDG.E.CONSTANT R10, desc[UR12][R10.64] ;  /* 0x0000000c0a0a7981 */ /* 0x000f68000c1e9900 */
[----:B------:R-:W5:Y:S01]  /*0a10*/  LDG.E.CONSTANT R6, desc[UR12][R6.64] ;  /* 0x0000000c06067981 */ /* 0x000f62000c1e9900 */
[----:B------:R-:W-:Y:S01]  /*0a20*/  UIADD3 UR4, UPT, UPT, UR4, 0x8, URZ ;  /* 0x0000000804047890 */ /* 0x000fe2000fffe0ff */
[----:B--2---:R-:W-:-:S04]  /*0a30*/  FADD R5, R2, R5 ;  /* 0x0000000502057221 */ /* 0x004fc80000000000 */
[----:B---3--:R-:W-:-:S04]  /*0a40*/  FADD R5, R5, R12 ;  /* 0x0000000c05057221 */ /* 0x008fc80000000000 */
[----:B----4-:R-:W-:-:S04]  /*0a50*/  FADD R5, R5, R18 ;  /* 0x0000001205057221 */ /* 0x010fc80000000000 */
[----:B-----5:R-:W-:-:S04]  /*0a60*/  FADD R5, R5, R20 ;  /* 0x0000001405057221 */ /* 0x020fc80000000000 */
[----:B------:R-:W-:-:S04]  /*0a70*/  FADD R5, R5, R14 ;  /* 0x0000000e05057221 */ /* 0x000fc80000000000 */
[----:B------:R-:W-:-:S04]  /*0a80*/  FADD R5, R5, R8 ;  /* 0x0000000805057221 */ /* 0x000fc80000000000 */
[----:B------:R-:W-:-:S04]  /*0a90*/  FADD R5, R5, R10 ;  /* 0x0000000a05057221 */ /* 0x000fc80000000000 */
[----:B------:R-:W-:-:S07]  /*0aa0*/  FADD R2, R5, R6 ;  /* 0x0000000605027221 */ /* 0x000fce0000000000 */
.L_x_3:
[----:B------:R-:W-:Y:S05]  /*0ab0*/  BRA.U !UP1, `(.L_x_0) ;  /* 0x0000000109b07547 */ /* 0x000fea000b800000 */
[----:B------:R-:W-:Y:S02]  /*0ac0*/  UISETP.GE.U32.AND UP0, UPT, UR6, 0x4, UPT ;  /* 0x000000040600788c */ /* 0x000fe4000bf06070 */
[----:B------:R-:W-:-:S04]  /*0ad0*/  ULOP3.LUT UR5, UR7, 0x3, URZ, 0xc0, !UPT ;  /* 0x0000000307057892 */ /* 0x000fc8000f8ec0ff */
[----:B------:R-:W-:-:S03]  /*0ae0*/  UISETP.NE.AND UP1, UPT, UR5, URZ, UPT ;  /* 0x000000ff0500728c */ /* 0x000fc6000bf25270 */
[----:B------:R-:W-:Y:S08]  /*0af0*/  BRA.U !UP0, `(.L_x_4) ;  /* 0x0000000108647547 */ /* 0x000ff0000b800000 */
[----:B------:R-:W0:Y:S01]  /*0b00*/  LDC.64 R6, c[0x0][0x388] ;  /* 0x0000e200ff067b82 */ /* 0x000e220000000a00 */
[----:B------:R-:W-:-:S05]  /*0b10*/  IADD3 R9, PT, PT, R4, UR4, RZ ;  /* 0x0000000404097c10 */ /* 0x000fca000fffe0ff */
[----:B0-----:R-:W-:Y:S02]  /*0b20*/  IMAD.WIDE R8, R9, 0x4, R6 ;  /* 0x0000000409087825 */ /* 0x001fe400078e0206 */
[----:B------:R-:W0:Y:S03]  /*0b30*/  LDC.64 R6, c[0x0][0x380] ;  /* 0x0000e000ff067b82 */ /* 0x000e260000000a00 */
[----:B------:R-:W2:Y:S04]  /*0b40*/  LDG.E.CONSTANT R10, desc[UR12][R8.64] ;  /* 0x0000000c080a7981 */ /* 0x000ea8000c1e9900 */
[----:B------:R-:W3:Y:S04]  /*0b50*/  LDG.E.CONSTANT R12, desc[UR12][R8.64+0x4] ;  /* 0x0000040c080c7981 */ /* 0x000ee8000c1e9900 */
[----:B------:R-:W4:Y:S04]  /*0b60*/  LDG.E.CONSTANT R14, desc[UR12][R8.64+0x8] ;  /* 0x0000080c080e7981 */ /* 0x000f28000c1e9900 */
[----:B------:R-:W5:Y:S01]  /*0b70*/  LDG.E.CONSTANT R16, desc[UR12][R8.64+0xc] ;  /* 0x00000c0c08107981 */ /* 0x000f62000c1e9900 */
[----:B--2---:R-:W-:-:S02]  /*0b80*/  IMAD R11, R10, UR11, R3 ;  /* 0x0000000b0a0b7c24 */ /* 0x004fc4000f8e0203 */
[----:B---3--:R-:W-:Y:S02]  /*0b90*/  IMAD R13, R12, UR11, R3 ;  /* 0x0000000b0c0d7c24 */ /* 0x008fe4000f8e0203 */
[----:B0-----:R-:W-:-:S04]  /*0ba0*/  IMAD.WIDE R10, R11, 0x4, R6 ;  /* 0x000000040b0a7825 */ /* 0x001fc800078e0206 */
[----:B----4-:R-:W-:Y:S02]  /*0bb0*/  IMAD R15, R14, UR11, R3 ;  /* 0x0000000b0e0f7c24 */ /* 0x010fe4000f8e0203 */
[----:B------:R-:W-:Y:S01]  /*0bc0*/  IMAD.WIDE R12, R13, 0x4, R6 ;  /* 0x000000040d0c7825 */ /* 0x000fe200078e0206 */
[----:B------:R-:W2:Y:S03]  /*0bd0*/  LDG.E.CONSTANT R11, desc[UR12][R10.64] ;  /* 0x0000000c0a0b7981 */ /* 0x000ea6000c1e9900 */
[----:B-----5:R-:W-:Y:S02]  /*0be0*/  IMAD R5, R16, UR11, R3 ;  /* 0x0000000b10057c24 */ /* 0x020fe4000f8e0203 */
[--C-:B------:R-:W-:Y:S01]  /*0bf0*/  IMAD.WIDE R14, R15, 0x4, R6.reuse ;  /* 0x000000040f0e7825 */ /* 0x100fe200078e0206 */
[----:B------:R-:W3:Y:S03]  /*0c00*/  LDG.E.CONSTANT R13, desc[UR12][R12.64] ;  /* 0x0000000c0c0d7981 */ /* 0x000ee6000c1e9900 */
[----:B------:R-:W-:-:S02]  /*0c10*/  IMAD.WIDE R6, R5, 0x4, R6 ;  /* 0x0000000405067825 */ /* 0x000fc400078e0206 */
[----:B------:R-:W4:Y:S04]  /*0c20*/  LDG.E.CONSTANT R15, desc[UR12][R14.64] ;  /* 0x0000000c0e0f7981 */ /* 0x000f28000c1e9900 */
[----:B------:R-:W5:Y:S01]  /*0c30*/  LDG.E.CONSTANT R7, desc[UR12][R6.64] ;  /* 0x0000000c06077981 */ /* 0x000f62000c1e9900 */
[----:B------:R-:W-:Y:S01]  /*0c40*/  UIADD3 UR4, UPT, UPT, UR4, 0x4, URZ ;  /* 0x0000000404047890 */ /* 0x000fe2000fffe0ff */
[----:B--2---:R-:W-:-:S04]  /*0c50*/  FADD R2, R2, R11 ;  /* 0x0000000b02027221 */ /* 0x004fc80000000000 */
[----:B---3--:R-:W-:-:S04]  /*0c60*/  FADD R2, R2, R13 ;  /* 0x0000000d02027221 */ /* 0x008fc80000000000 */
[----:B----4-:R-:W-:-:S04]  /*0c70*/  FADD R2, R2, R15 ;  /* 0x0000000f02027221 */ /* 0x010fc80000000000 */
[----:B-----5:R-:W-:-:S07]  /*0c80*/  FADD R2, R2, R7 ;  /* 0x0000000702027221 */ /* 0x020fce0000000000 */
.L_x_4:
[----:B------:R-:W-:Y:S05]  /*0c90*/  BRA.U !UP1, `(.L_x_0) ;  /* 0x0000000109387547 */ /* 0x000fea000b800000 */
[----:B------:R-:W0:Y:S01]  /*0ca0*/  LDC.64 R10, c[0x0][0x380] ;  /* 0x0000e000ff0a7b82 */ /* 0x000e220000000a00 */
[----:B------:R-:W-:Y:S01]  /*0cb0*/  IADD3 R13, PT, PT, R4, UR4, RZ ;  /* 0x00000004040d7c10 */ /* 0x000fe2000fffe0ff */
[----:B------:R-:W-:-:S06]  /*0cc0*/  UIADD3 UR5, UPT, UPT, -UR5, URZ, URZ ;  /* 0x000000ff05057290 */ /* 0x000fcc000fffe1ff */
[----:B------:R-:W1:Y:S06]  /*0cd0*/  LDC.64 R8, c[0x0][0x388] ;  /* 0x0000e200ff087b82 */ /* 0x000e6c0000000a00 */
.L_x_5:
[----:B-1----:R-:W-:-:S06]  /*0ce0*/  IMAD.WIDE R4, R13, 0x4, R8 ;  /* 0x000000040d047825 */ /* 0x002fcc00078e0208 */
[----:B------:R-:W2:Y:S01]  /*0cf0*/  LDG.E.CONSTANT R4, desc[UR12][R4.64] ;  /* 0x0000000c04047981 */ /* 0x000ea2000c1e9900 */
[----:B------:R-:W-:Y:S01]  /*0d00*/  UIADD3 UR5, UPT, UPT, UR5, 0x1, URZ ;  /* 0x0000000105057890 */ /* 0x000fe2000fffe0ff */
[----:B--2---:R-:W-:-:S04]  /*0d10*/  IMAD R7, R4, UR11, R3 ;  /* 0x0000000b04077c24 */ /* 0x004fc8000f8e0203 */
[----:B0-----:R-:W-:-:S06]  /*0d20*/  IMAD.WIDE R6, R7, 0x4, R10 ;  /* 0x0000000407067825 */ /* 0x001fcc00078e020a */
[----:B------:R-:W2:Y:S01]  /*0d30*/  LDG.E.CONSTANT R7, desc[UR12][R6.64] ;  /* 0x0000000c06077981 */ /* 0x000ea2000c1e9900 */
[----:B------:R-:W-:Y:S01]  /*0d40*/  UISETP.NE.AND UP0, UPT, UR5, URZ, UPT ;  /* 0x000000ff0500728c */ /* 0x000fe2000bf05270 */
[----:B------:R-:W-:Y:S01]  /*0d50*/  IADD3 R13, PT, PT, R13, 0x1, RZ ;  /* 0x000000010d0d7810 */ /* 0x000fe20007ffe0ff */
[----:B--2---:R-:W-:-:S07]  /*0d60*/  FADD R2, R7, R2 ;  /* 0x0000000207027221 */ /* 0x004fce0000000000 */
[----:B------:R-:W-:Y:S05]  /*0d70*/  BRA.U UP0, `(.L_x_5) ;  /* 0xfffffffd00d87547 */ /* 0x000fea000b83ffff */
.L_x_0:
[----:B------:R-:W0:Y:S01]  /*0d80*/  LDC.64 R4, c[0x0][0x390] ;  /* 0x0000e400ff047b82 */ /* 0x000e220000000a00 */
[----:B------:R-:W-:-:S04]  /*0d90*/  IMAD R3, R0, UR11, R3 ;  /* 0x0000000b00037c24 */ /* 0x000fc8000f8e0203 */
[----:B0-----:R-:W-:-:S05]  /*0da0*/  IMAD.WIDE R4, R3, 0x4, R4 ;  /* 0x0000000403047825 */ /* 0x001fca00078e0204 */
[----:B------:R-:W-:Y:S01]  /*0db0*/  STG.E desc[UR12][R4.64], R2 ;  /* 0x0000000204007986 */ /* 0x000fe2000c10190c */
[----:B------:R-:W-:Y:S05]  /*0dc0*/  EXIT ;  /* 0x000000000000794d */ /* 0x000fea0003800000 */
.L_x_6:
[----:B------:R-:W-:-:S00]  /*0dd0*/  BRA `(.L_x_6) ;  /* 0xfffffffc00fc7947 */ /* 0x000fc0000383ffff */
[----:B------:R-:W-:-:S00]  /*0de0*/  NOP ;  /* 0x0000000000007918 */ /* 0x000fc00000000000 */
        /* <DEDUP_REMOVED lines=9> */
.L_x_36:


//--------------------- .text._Z28RandomColumnGenerationKernelPiS_iiiy --------------------------
	.section	.text._Z28RandomColumnGenerationKernelPiS_iiiy,"ax",@progbits
	.align	128
        .global         _Z28RandomColumnGenerationKernelPiS_iiiy
        .type           _Z28RandomColumnGenerationKernelPiS_iiiy,@function
        .size           _Z28RandomColumnGenerationKernelPiS_iiiy,(.L_x_37 - _Z28RandomColumnGenerationKernelPiS_iiiy)
        .other          _Z28RandomColumnGenerationKernelPiS_iiiy,@"STO_CUDA_ENTRY STV_DEFAULT"
_Z28RandomColumnGenerationKernelPiS_iiiy:
.text._Z28RandomColumnGenerationKernelPiS_iiiy:
[----:B------:R-:W0:Y:S01]  /*0000*/  LDC R1, c[0x0][0x37c] ;  /* 0x0000df00ff017b82 */ /* 0x000e220000000800 */
[----:B------:R-:W1:Y:S01]  /*0010*/  S2R R7, SR_CTAID.X ;  /* 0x0000000000077919 */ /* 0x000e620000002500 */
[----:B------:R-:W2:Y:S06]  /*0020*/  LDCU UR4, c[0x0][0x360] ;  /* 0x00006c00ff0477ac */ /* 0x000eac0008000800 */
[----:B------:R-:W1:Y:S01]  /*0030*/  S2UR UR6, SR_CTAID.Y ;  /* 0x00000000000679c3 */ /* 0x000e620000002600 */
[----:B0-----:R-:W-:Y:S01]  /*0040*/  VIADD R1, R1, 0xffffffd0 ;  /* 0xffffffd001017836 */ /* 0x001fe20000000000 */
[----:B------:R-:W0:Y:S01]  /*0050*/  S2R R3, SR_TID.Y ;  /* 0x0000000000037919 */ /* 0x000e220000002200 */
[----:B------:R-:W0:Y:S01]  /*0060*/  LDCU UR5, c[0x0][0x364] ;  /* 0x00006c80ff0577ac */ /* 0x000e220008000800 */
[----:B------:R-:W2:Y:S01]  /*0070*/  S2R R5, SR_TID.X ;  /* 0x0000000000057919 */ /* 0x000ea20000002100 */
[----:B------:R-:W3:Y:S03]  /*0080*/  LDCU UR7, c[0x0][0x398] ;  /* 0x00007300ff0777ac */ /* 0x000ee60008000800 */
[----:B------:R-:W1:Y:S02]  /*0090*/  LDC R0, c[0x0][0x370] ;  /* 0x0000dc00ff007b82 */ /* 0x000e640000000800 */
[----:B-1----:R-:W-:-:S04]  /*00a0*/  IMAD R0, R0, UR6, R7 ;  /* 0x0000000600007c24 */ /* 0x002fc8000f8e0207 */
[----:B0-----:R-:W-:-:S04]  /*00b0*/  IMAD R0, R0, UR5, R3 ;  /* 0x0000000500007c24 */ /* 0x001fc8000f8e0203 */
[----:B--2---:R-:W-:-:S05]  /*00c0*/  IMAD R0, R0, UR4, R5 ;  /* 0x0000000400007c24 */ /* 0x004fca000f8e0205 */
[----:B---3--:R-:W-:-:S13]  /*00d0*/  ISETP.GE.AND P0, PT, R0, UR7, PT ;  /* 0x0000000700007c0c */ /* 0x008fda000bf06270 */
[----:B------:R-:W-:Y:S05]  /*00e0*/  @P0 EXIT ;  /* 0x000000000000094d */ /* 0x000fea0003800000 */
[----:B------:R-:W0:Y:S01]  /*00f0*/  LDC.64 R2, c[0x0][0x3a0] ;  /* 0x0000e800ff027b82 */ /* 0x000e220000000a00 */
[----:B------:R-:W-:Y:S01]  /*0100*/  ISETP.NE.AND P0, PT, R0, RZ, PT ;  /* 0x000000ff0000720c */ /* 0x000fe20003f05270 */
[----:B------:R-:W1:Y:S01]  /*0110*/  LDCU.64 UR8, c[0x0][0x358] ;  /* 0x00006b00ff0877ac */ /* 0x000e620008000a00 */
[----:B------:R-:W-:Y:S01]  /*0120*/  BSSY.RECONVERGENT B0, `(.L_x_7) ;  /* 0x0000261000007945 */ /* 0x000fe20003800200 */
[----:B0-----:R-:W-:Y:S02]  /*0130*/  LOP3.LUT R2, R2, 0xaad26b49, RZ, 0x3c, !PT ;  /* 0xaad26b4902027812 */ /* 0x001fe400078e3cff */
[----:B------:R-:W-:-:S03]  /*0140*/  LOP3.LUT R3, R3, 0xf7dcefdd, RZ, 0x3c, !PT ;  /* 0xf7dcefdd03037812 */ /* 0x000fc600078e3cff */
[----:B------:R-:W-:Y:S02]  /*0150*/  IMAD R7, R2, 0x4182bed5, RZ ;  /* 0x4182bed502077824 */ /* 0x000fe400078e02ff */
[----:B------:R-:W-:Y:S02]  /*0160*/  IMAD R6, R3, -0x658354e5, RZ ;  /* 0x9a7cab1b03067824 */ /* 0x000fe400078e02ff */
[C---:B------:R-:W-:Y:S01]  /*0170*/  VIADD R25, R7.reuse, 0x75bcd15 ;  /* 0x075bcd1507197836 */ /* 0x040fe20000000000 */
[C---:B------:R-:W-:Y:S01]  /*0180*/  LOP3.LUT R2, R7.reuse, 0x159a55e5, RZ, 0x3c, !PT ;  /* 0x159a55e507027812 */ /* 0x040fe200078e3cff */
[C---:B------:R-:W-:Y:S01]  /*0190*/  VIADD R3, R6.reuse, 0x1f123bb5 ;  /* 0x1f123bb506037836 */ /* 0x040fe20000000000 */
[C---:B------:R-:W-:Y:S01]  /*01a0*/  IADD3 R24, PT, PT, R7.reuse, 0x64f0c9, R6 ;  /* 0x0064f0c907187810 */ /* 0x040fe20007ffe006 */
[----:B------:R-:W-:Y:S01]  /*01b0*/  VIADD R7, R7, 0x583f19 ;  /* 0x00583f1907077836 */ /* 0x000fe20000000000 */
[----:B------:R-:W-:Y:S02]  /*01c0*/  LOP3.LUT R6, R6, 0x5491333, RZ, 0x3c, !PT ;  /* 0x0549133306067812 */ /* 0x000fe400078e3cff */
[----:B------:R0:W-:Y:S04]  /*01d0*/  STL.64 [R1+0x8], R2 ;  /* 0x0000080201007387 */ /* 0x0001e80000100a00 */
[----:B------:R0:W-:Y:S04]  /*01e0*/  STL.64 [R1], R24 ;  /* 0x0000001801007387 */ /* 0x0001e80000100a00 */
[----:B------:R0:W-:Y:S01]  /*01f0*/  STL.64 [R1+0x10], R6 ;  /* 0x0000100601007387 */ /* 0x0001e20000100a00 */
[----:B-1----:R-:W-:Y:S05]  /*0200*/  @!P0 BRA `(.L_x_8) ;  /* 0x0000002400488947 */ /* 0x002fea0003800000 */
[--C-:B------:R-:W-:Y:S01]  /*0210*/  SHF.R.S32.HI R12, RZ, 0x1f, R0.reuse ;  /* 0x0000001fff0c7819 */ /* 0x100fe20000011400 */
[----:B------:R-:W-:Y:S02]  /*0220*/  IMAD.MOV.U32 R11, RZ, RZ, R0 ;  /* 0x000000ffff0b7224 */ /* 0x000fe400078e0000 */
[----:B------:R-:W-:-:S07]  /*0230*/  IMAD.MOV.U32 R10, RZ, RZ, RZ ;  /* 0x000000ffff0a7224 */ /* 0x000fce00078e00ff */
.L_x_17:
[----:B------:R-:W-:Y:S01]  /*0240*/  LOP3.LUT R4, R11, 0x3, RZ, 0xc0, !PT ;  /* 0x000000030b047812 */ /* 0x000fe200078ec0ff */
[----:B------:R-:W-:Y:S03]  /*0250*/  BSSY.RECONVERGENT B1, `(.L_x_9) ;  /* 0x0000247000017945 */ /* 0x000fe60003800200 */
[----:B------:R-:W-:-:S04]  /*0260*/  ISETP.NE.U32.AND P0, PT, R4, RZ, PT ;  /* 0x000000ff0400720c */ /* 0x000fc80003f05070 */
[----:B------:R-:W-:-:S13]  /*0270*/  ISETP.NE.AND.EX P0, PT, RZ, RZ, PT, P0 ;  /* 0x000000ffff00720c */ /* 0x000fda0003f05300 */
[----:B-1----:R-:W-:Y:S05]  /*0280*/  @!P0 BRA `(.L_x_10) ;  /* 0x00000024000c8947 */ /* 0x002fea0003800000 */
[----:B------:R-:W1:Y:S01]  /*0290*/  LDC.64 R8, c[0x4][RZ] ;  /* 0x01000000ff087b82 */ /* 0x000e620000000a00 */
[----:B------:R-:W-:Y:S01]  /*02a0*/  IMAD.MOV.U32 R14, RZ, RZ, RZ ;  /* 0x000000ffff0e7224 */ /* 0x000fe200078e00ff */
[----:B0-----:R-:W-:Y:S02]  /*02b0*/  CS2R R6, SRZ ;  /* 0x0000000000067805 */ /* 0x001fe4000001ff00 */
[----:B------:R-:W-:Y:S01]  /*02c0*/  CS2R R2, SRZ ;  /* 0x0000000000027805 */ /* 0x000fe2000001ff00 */
[----:B------:R-:W-:Y:S02]  /*02d0*/  IMAD.MOV.U32 R25, RZ, RZ, RZ ;  /* 0x000000ffff197224 */ /* 0x000fe400078e00ff */
[----:B-1----:R-:W-:-:S07]  /*02e0*/  IMAD.WIDE.U32 R8, R10, 0xc80, R8 ;  /* 0x00000c800a087825 */ /* 0x002fce00078e0008 */
.L_x_12:
[----:B------:R-:W-:-:S06]  /*02f0*/  IMAD R13, R14, 0x4, R1 ;  /* 0x000000040e0d7824 */ /* 0x000fcc00078e0201 */
[----:B------:R-:W5:Y:S01]  /*0300*/  LDL R13, [R13+0x4] ;  /* 0x000004000d0d7983 */ /* 0x000f620000100800 */
[----:B------:R-:W-:-:S05]  /*0310*/  UMOV UR4, URZ ;  /* 0x000000ff00047c82 */ /* 0x000fca0008000000 */
.L_x_11:
[----:B-----5:R-:W-:Y:S01]  /*0320*/  SHF.R.U32.HI R21, RZ, UR4, R13 ;  /* 0x00000004ff157c19 */ /* 0x020fe2000801160d */
[----:B------:R-:W-:-:S03]  /*0330*/  IMAD.SHL.U32 R4, R14, 0x20, RZ ;  /* 0x000000200e047824 */ /* 0x000fc600078e00ff */
[----:B------:R-:W-:Y:S01]  /*0340*/  LOP3.LUT R5, R21, 0x1, RZ, 0xc0, !PT ;  /* 0x0000000115057812 */ /* 0x000fe200078ec0ff */
[----:B------:R-:W-:-:S03]  /*0350*/  VIADD R4, R4, UR4 ;  /* 0x0000000404047c36 */ /* 0x000fc60008000000 */
[----:B------:R-:W-:Y:S01]  /*0360*/  ISETP.NE.U32.AND P0, PT, R5, 0x1, PT ;  /* 0x000000010500780c */ /* 0x000fe20003f05070 */
[----:B------:R-:W-:-:S03]  /*0370*/  IMAD R5, R4, 0x5, RZ ;  /* 0x0000000504057824 */ /* 0x000fc600078e02ff */
[----:B------:R-:W-:Y:S01]  /*0380*/  R2P PR, R21, 0x7e ;  /* 0x0000007e15007804 */ /* 0x000fe20000000000 */
[----:B------:R-:W-:-:S08]  /*0390*/  IMAD.WIDE.U32 R4, R5, 0x4, R8 ;  /* 0x0000000405047825 */ /* 0x000fd000078e0008 */
[----:B------:R-:W2:Y:S04]  /*03a0*/  @!P0 LDG.E R16, desc[UR8][R4.64+0x10] ;  /* 0x0000100804108981 */ /* 0x000ea8000c1e1900 */
[----:B------:R-:W3:Y:S04]  /*03b0*/  @P1 LDG.E R18, desc[UR8][R4.64+0x24] ;  /* 0x0000240804121981 */ /* 0x000ee8000c1e1900 */
[----:B------:R-:W4:Y:S04]  /*03c0*/  @P2 LDG.E R20, desc[UR8][R4.64+0x38] ;  /* 0x0000380804142981 */ /* 0x000f28000c1e1900 */
[----:B------:R-:W4:Y:S04]  /*03d0*/  @P3 LDG.E R22, desc[UR8][R4.64+0x4c] ;  /* 0x00004c0804163981 */ /* 0x000f28000c1e1900 */
[----:B------:R-:W4:Y:S04]  /*03e0*/  @P4 LDG.E R24, desc[UR8][R4.64+0x60] ;  /* 0x0000600804184981 */ /* 0x000f28000c1e1900 */
[----:B------:R-:W4:Y:S04]  /*03f0*/  @!P0 LDG.E R15, desc[UR8][R4.64+0x4] ;  /* 0x00000408040f8981 */ /* 0x000f28000c1e1900 */
[----:B------:R-:W4:Y:S04]  /*0400*/  @!P0 LDG.E R17, desc[UR8][R4.64+0xc] ;  /* 0x00000c0804118981 */ /* 0x000f28000c1e1900 */
[----:B------:R-:W4:Y:S04]  /*0410*/  @P1 LDG.E R19, desc[UR8][R4.64+0x18] ;  /* 0x0000180804131981 */ /* 0x000f28000c1e1900 */
[----:B------:R-:W4:Y:S04]  /*0420*/  @P3 LDG.E R23, desc[UR8][R4.64+0x40] ;  /* 0x0000400804173981 */ /* 0x000f28000c1e1900 */
[----:B------:R-:W4:Y:S04]  /*0430*/  @P5 LDG.E R27, desc[UR8][R4.64+0x70] ;  /* 0x00007008041b5981 */ /* 0x000f28000c1e1900 */
[----:B------:R-:W4:Y:S01]  /*0440*/  @P6 LDG.E R26, desc[UR8][R4.64+0x88] ;  /* 0x00008808041a6981 */ /* 0x000f22000c1e1900 */
[----:B--2---:R-:W-:-:S03]  /*0450*/  @!P0 LOP3.LUT R7, R7, R16, RZ, 0x3c, !PT ;  /* 0x0000001007078212 */ /* 0x004fc600078e3cff */
[----:B------:R-:W2:Y:S01]  /*0460*/  @!P0 LDG.E R16, desc[UR8][R4.64] ;  /* 0x0000000804108981 */ /* 0x000ea2000c1e1900 */
[----:B---3--:R-:W-:-:S03]  /*0470*/  @P1 LOP3.LUT R7, R7, R18, RZ, 0x3c, !PT ;  /* 0x0000001207071212 */ /* 0x008fc600078e3cff */
[----:B------:R-:W3:Y:S01]  /*0480*/  @!P0 LDG.E R18, desc[UR8][R4.64+0x8] ;  /* 0x0000080804128981 */ /* 0x000ee2000c1e1900 */
[----:B----4-:R-:W-:-:S03]  /*0490*/  @P2 LOP3.LUT R7, R7, R20, RZ, 0x3c, !PT ;  /* 0x0000001407072212 */ /* 0x010fc600078e3cff */
[----:B------:R-:W4:Y:S01]  /*04a0*/  @P1 LDG.E R20, desc[UR8][R4.64+0x14] ;  /* 0x0000140804141981 */ /* 0x000f22000c1e1900 */
[----:B------:R-:W-:-:S03]  /*04b0*/  @P3 LOP3.LUT R7, R7, R22, RZ, 0x3c, !PT ;  /* 0x0000001607073212 */ /* 0x000fc600078e3cff */
[----:B------:R-:W4:Y:S01]  /*04c0*/  @P5 LDG.E R22, desc[UR8][R4.64+0x74] ;  /* 0x0000740804165981 */ /* 0x000f22000c1e1900 */
[----:B------:R-:W-:-:S03]  /*04d0*/  @P4 LOP3.LUT R7, R7, R24, RZ, 0x3c, !PT ;  /* 0x0000001807074212 */ /* 0x000fc600078e3cff */
[----:B------:R-:W4:Y:S01]  /*04e0*/  @P3 LDG.E R24, desc[UR8][R4.64+0x44] ;  /* 0x0000440804183981 */ /* 0x000f22000c1e1900 */
[----:B------:R-:W-:-:S03]  /*04f0*/  @!P0 LOP3.LUT R2, R2, R15, RZ, 0x3c, !PT ;  /* 0x0000000f02028212 */ /* 0x000fc600078e3cff */
[----:B------:R-:W4:Y:S01]  /*0500*/  @P1 LDG.E R15, desc[UR8][R4.64+0x20] ;  /* 0x00002008040f1981 */ /* 0x000f22000c1e1900 */
[----:B------:R-:W-:-:S03]  /*0510*/  @!P0 LOP3.LUT R6, R6, R17, RZ, 0x3c, !PT ;  /* 0x0000001106068212 */ /* 0x000fc600078e3cff */
[----:B------:R-:W4:Y:S01]  /*0520*/  @P2 LDG.E R17, desc[UR8][R4.64+0x2c] ;  /* 0x00002c0804112981 */ /* 0x000f22000c1e1900 */
[----:B------:R-:W-:-:S03]  /*0530*/  @P1 LOP3.LUT R2, R2, R19, RZ, 0x3c, !PT ;  /* 0x0000001302021212 */ /* 0x000fc600078e3cff */
[----:B------:R-:W4:Y:S01]  /*0540*/  @P2 LDG.E R19, desc[UR8][R4.64+0x34] ;  /* 0x0000340804132981 */ /* 0x000f22000c1e1900 */
[----:B--2---:R-:W-:-:S03]  /*0550*/  @!P0 LOP3.LUT R25, R25, R16, RZ, 0x3c, !PT ;  /* 0x0000001019198212 */ /* 0x004fc600078e3cff */
[----:B------:R-:W2:Y:S01]  /*0560*/  @P1 LDG.E R16, desc[UR8][R4.64+0x1c] ;  /* 0x00001c0804101981 */ /* 0x000ea2000c1e1900 */
[----:B---3--:R-:W-:-:S03]  /*0570*/  @!P0 LOP3.LUT R3, R3, R18, RZ, 0x3c, !PT ;  /* 0x0000001203038212 */ /* 0x008fc600078e3cff */
[----:B------:R-:W3:Y:S01]  /*0580*/  @P2 LDG.E R18, desc[UR8][R4.64+0x28] ;  /* 0x0000280804122981 */ /* 0x000ee2000c1e1900 */
[----:B----4-:R-:W-:-:S03]  /*0590*/  @P1 LOP3.LUT R25, R25, R20, RZ, 0x3c, !PT ;  /* 0x0000001419191212 */ /* 0x010fc600078e3cff */
[----:B------:R-:W4:Y:S01]  /*05a0*/  @P2 LDG.E R20, desc[UR8][R4.64+0x30] ;  /* 0x0000300804142981 */ /* 0x000f22000c1e1900 */
[----:B------:R-:W-:-:S03]  /*05b0*/  @P5 LOP3.LUT R7, R7, R22, RZ, 0x3c, !PT ;  /* 0x0000001607075212 */ /* 0x000fc600078e3cff */
[----:B------:R-:W4:Y:S01]  /*05c0*/  @P3 LDG.E R22, desc[UR8][R4.64+0x3c] ;  /* 0x00003c0804163981 */ /* 0x000f22000c1e1900 */
[----:B------:R-:W-:-:S03]  /*05d0*/  @P1 LOP3.LUT R6, R6, R15, RZ, 0x3c, !PT ;  /* 0x0000000f06061212 */ /* 0x000fc600078e3cff */
[----:B------:R-:W4:Y:S01]  /*05e0*/  @P3 LDG.E R15, desc[UR8][R4.64+0x48] ;  /* 0x00004808040f3981 */ /* 0x000f22000c1e1900 */
[----:B------:R-:W-:-:S03]  /*05f0*/  @P2 LOP3.LUT R2, R2, R17, RZ, 0x3c, !PT ;  /* 0x0000001102022212 */ /* 0x000fc600078e3cff */
[----:B------:R-:W4:Y:S01]  /*0600*/  @P4 LDG.E R17, desc[UR8][R4.64+0x54] ;  /* 0x0000540804114981 */ /* 0x000f22000c1e1900 */
[----:B------:R-:W-:Y:S02]  /*0610*/  @P2 LOP3.LUT R6, R6, R19, RZ, 0x3c, !PT ;  /* 0x0000001306062212 */ /* 0x000fe400078e3cff */
[----:B------:R-:W-:Y:S01]  /*0620*/  @P3 LOP3.LUT R2, R2, R23, RZ, 0x3c, !PT ;  /* 0x0000001702023212 */ /* 0x000fe200078e3cff */
[----:B------:R-:W4:Y:S04]  /*0630*/  @P4 LDG.E R19, desc[UR8][R4.64+0x5c] ;  /* 0x00005c0804134981 */ /* 0x000f28000c1e1900 */
[----:B------:R-:W4:Y:S01]  /*0640*/  @P5 LDG.E R23, desc[UR8][R4.64+0x68] ;  /* 0x0000680804175981 */ /* 0x000f22000c1e1900 */
[----:B--2---:R-:W-:-:S03]  /*0650*/  @P1 LOP3.LUT R3, R3, R16, RZ, 0x3c, !PT ;  /* 0x0000001003031212 */ /* 0x004fc600078e3cff */
[----:B------:R-:W2:Y:S01]  /*0660*/  @P4 LDG.E R16, desc[UR8][R4.64+0x50] ;  /* 0x0000500804104981 */ /* 0x000ea2000c1e1900 */
[----:B---3--:R-:W-:-:S03]  /*0670*/  @P2 LOP3.LUT R25, R25, R18, RZ, 0x3c, !PT ;  /* 0x0000001219192212 */ /* 0x008fc600078e3cff */
[----:B------:R-:W3:Y:S01]  /*0680*/  @P4 LDG.E R18, desc[UR8][R4.64+0x58] ;  /* 0x0000580804124981 */ /* 0x000ee2000c1e1900 */
[----:B----4-:R-:W-:-:S03]  /*0690*/  @P2 LOP3.LUT R3, R3, R20, RZ, 0x3c, !PT ;  /* 0x0000001403032212 */ /* 0x010fc600078e3cff */
[----:B------:R-:W4:Y:S01]  /*06a0*/  @P5 LDG.E R20, desc[UR8][R4.64+0x64] ;  /* 0x0000640804145981 */ /* 0x000f22000c1e1900 */
[----:B------:R-:W-:-:S03]  /*06b0*/  @P3 LOP3.LUT R25, R25, R22, RZ, 0x3c, !PT ;  /* 0x0000001619193212 */ /* 0x000fc600078e3cff */
[----:B------:R-:W4:Y:S01]  /*06c0*/  @P5 LDG.E R22, desc[UR8][R4.64+0x6c] ;  /* 0x00006c0804165981 */ /* 0x000f22000c1e1900 */
[----:B------:R-:W-:Y:S02]  /*06d0*/  LOP3.LUT P0, RZ, R21, 0x80, RZ, 0xc0, !PT ;  /* 0x0000008015ff7812 */ /* 0x000fe4000780c0ff */
[----:B------:R-:W-:Y:S02]  /*06e0*/  @P3 LOP3.LUT R3, R3, R24, RZ, 0x3c, !PT ;  /* 0x0000001803033212 */ /* 0x000fe400078e3cff */
[----:B------:R-:W-:Y:S02]  /*06f0*/  @P3 LOP3.LUT R6, R6, R15, RZ, 0x3c, !PT ;  /* 0x0000000f06063212 */ /* 0x000fe400078e3cff */
[----:B------:R-:W4:Y:S01]  /*0700*/  @P6 LDG.E R15, desc[UR8][R4.64+0x7c] ;  /* 0x00007c08040f6981 */ /* 0x000f22000c1e1900 */
[----:B------:R-:W-:-:S03]  /*0710*/  @P4 LOP3.LUT R2, R2, R17, RZ, 0x3c, !PT ;  /* 0x0000001102024212 */ /* 0x000fc600078e3cff */
[----:B------:R-:W4:Y:S01]  /*0720*/  @P6 LDG.E R17, desc[UR8][R4.64+0x84] ;  /* 0x0000840804116981 */ /* 0x000f22000c1e1900 */
[----:B------:R-:W-:-:S03]  /*0730*/  @P4 LOP3.LUT R6, R6, R19, RZ, 0x3c, !PT ;  /* 0x0000001306064212 */ /* 0x000fc600078e3cff */
[----:B------:R-:W4:Y:S01]  /*0740*/  @P0 LDG.E R24, desc[UR8][R4.64+0x9c] ;  /* 0x00009c0804180981 */ /* 0x000f22000c1e1900 */
[----:B------:R-:W-:-:S03]  /*0750*/  @P5 LOP3.LUT R2, R2, R23, RZ, 0x3c, !PT ;  /* 0x0000001702025212 */ /* 0x000fc600078e3cff */
        /* <DEDUP_REMOVED lines=10> */
[----:B------:R-:W-:Y:S02]  /*0800*/  @P5 LOP3.LUT R6, R6, R27, RZ, 0x3c, !PT ;  /* 0x0000001b06065212 */ /* 0x000fe400078e3cff */
[----:B------:R-:W-:Y:S02]  /*0810*/  @P6 LOP3.LUT R7, R7, R26, RZ, 0x3c, !PT ;  /* 0x0000001a07076212 */ /* 0x000fe400078e3cff */
[----:B------:R-:W-:Y:S02]  /*0820*/  @P6 LOP3.LUT R2, R2, R15, RZ, 0x3c, !PT ;  /* 0x0000000f02026212 */ /* 0x000fe400078e3cff */
[----:B------:R-:W-:Y:S02]  /*0830*/  @P6 LOP3.LUT R6, R6, R17, RZ, 0x3c, !PT ;  /* 0x0000001106066212 */ /* 0x000fe400078e3cff */
[----:B------:R-:W-:Y:S02]  /*0840*/  @P0 LOP3.LUT R7, R7, R24, RZ, 0x3c, !PT ;  /* 0x0000001807070212 */ /* 0x000fe400078e3cff */
[----:B------:R-:W-:-:S02]  /*0850*/  @P0 LOP3.LUT R2, R2, R19, RZ, 0x3c, !PT ;  /* 0x0000001302020212 */ /* 0x000fc400078e3cff */
[----:B------:R-:W-:Y:S02]  /*0860*/  @P0 LOP3.LUT R6, R6, R23, RZ, 0x3c, !PT ;  /* 0x0000001706060212 */ /* 0x000fe400078e3cff */
[----:B--2---:R-:W-:Y:S02]  /*0870*/  @P6 LOP3.LUT R25, R25, R16, RZ, 0x3c, !PT ;  /* 0x0000001019196212 */ /* 0x004fe400078e3cff */
[----:B---3--:R-:W-:Y:S02]  /*0880*/  @P6 LOP3.LUT R3, R3, R18, RZ, 0x3c, !PT ;  /* 0x0000001203036212 */ /* 0x008fe400078e3cff */
[----:B----4-:R-:W-:Y:S02]  /*0890*/  @P0 LOP3.LUT R25, R25, R20, RZ, 0x3c, !PT ;  /* 0x0000001419190212 */ /* 0x010fe400078e3cff */
[----:B------:R-:W-:Y:S02]  /*08a0*/  @P0 LOP3.LUT R3, R3, R22, RZ, 0x3c, !PT ;  /* 0x0000001603030212 */ /* 0x000fe400078e3cff */
[----:B------:R-:W-:-:S13]  /*08b0*/  R2P PR, R21.B1, 0x7f ;  /* 0x0000007f15007804 */ /* 0x000fda0000001000 */
[----:B------:R-:W2:Y:S04]  /*08c0*/  @P0 LDG.E R18, desc[UR8][R4.64+0xa0] ;  /* 0x0000a00804120981 */ /* 0x000ea8000c1e1900 */
[----:B------:R-:W3:Y:S04]  /*08d0*/  @P0 LDG.E R20, desc[UR8][R4.64+0xa8] ;  /* 0x0000a80804140981 */ /* 0x000ee8000c1e1900 */
[----:B------:R-:W4:Y:S04]  /*08e0*/  @P0 LDG.E R22, desc[UR8][R4.64+0xb0] ;  /* 0x0000b00804160981 */ /* 0x000f28000c1e1900 */
[----:B------:R-:W4:Y:S04]  /*08f0*/  @P0 LDG.E R17, desc[UR8][R4.64+0xa4] ;  /* 0x0000a40804110981 */ /* 0x000f28000c1e1900 */
[----:B------:R-:W4:Y:S04]  /*0900*/  @P0 LDG.E R19, desc[UR8][R4.64+0xac] ;  /* 0x0000ac0804130981 */ /* 0x000f28000c1e1900 */
[----:B------:R-:W4:Y:S04]  /*0910*/  @P1 LDG.E R16, desc[UR8][R4.64+0xbc] ;  /* 0x0000bc0804101981 */ /* 0x000f28000c1e1900 */
[----:B------:R-:W4:Y:S04]  /*0920*/  @P1 LDG.E R24, desc[UR8][R4.64+0xb4] ;  /* 0x0000b40804181981 */ /* 0x000f28000c1e1900 */
[----:B------:R-:W4:Y:S04]  /*0930*/  @P1 LDG.E R15, desc[UR8][R4.64+0xc0] ;  /* 0x0000c008040f1981 */ /* 0x000f28000c1e1900 */
        /* <DEDUP_REMOVED lines=14> */
[----:B------:R-:W-:Y:S02]  /*0a20*/  LOP3.LUT P0, RZ, R21, 0x8000, RZ, 0xc0, !PT ;  /* 0x0000800015ff7812 */ /* 0x000fe4000780c0ff */
[----:B------:R-:W-:Y:S01]  /*0a30*/  @P1 LOP3.LUT R25, R25, R24, RZ, 0x3c, !PT ;  /* 0x0000001819191212 */ /* 0x000fe200078e3cff */
[----:B------:R-:W4:Y:S01]  /*0a40*/  @P3 LDG.E R21, desc[UR8][R4.64+0xe0] ;  /* 0x0000e00804153981 */ /* 0x000f22000c1e1900 */
[----:B------:R-:W-:-:S03]  /*0a50*/  @P1 LOP3.LUT R6, R6, R15, RZ, 0x3c, !PT ;  /* 0x0000000f06061212 */ /* 0x000fc600078e3cff */
[----:B------:R-:W4:Y:S04]  /*0a60*/  @P2 LDG.E R24, desc[UR8][R4.64+0xd8] ;  /* 0x0000d80804182981 */ /* 0x000f28000c1e1900 */
[----:B------:R-:W4:Y:S01]  /*0a70*/  @P3 LDG.E R15, desc[UR8][R4.64+0xe8] ;  /* 0x0000e808040f3981 */ /* 0x000f22000c1e1900 */
[----:B------:R-:W-:-:S03]  /*0a80*/  @P1 LOP3.LUT R2, R2, R23, RZ, 0x3c, !PT ;  /* 0x0000001702021212 */ /* 0x000fc600078e3cff */
        /* <DEDUP_REMOVED lines=41> */
[----:B------:R-:W-:-:S04]  /*0d20*/  UIADD3 UR4, UPT, UPT, UR4, 0x10, URZ ;  /* 0x0000001004047890 */ /* 0x000fc8000fffe0ff */
[----:B------:R-:W-:Y:S01]  /*0d30*/  UISETP.NE.AND UP0, UPT, UR4, 0x20, UPT ;  /* 0x000000200400788c */ /* 0x000fe2000bf05270 */
[----:B--2---:R-:W-:Y:S02]  /*0d40*/  @P5 LOP3.LUT R7, R7, R18, RZ, 0x3c, !PT ;  /* 0x0000001207075212 */ /* 0x004fe400078e3cff */
[----:B---3--:R-:W-:Y:S02]  /*0d50*/  @P6 LOP3.LUT R25, R25, R20, RZ, 0x3c, !PT ;  /* 0x0000001419196212 */ /* 0x008fe400078e3cff */
[----:B----4-:R-:W-:Y:S02]  /*0d60*/  @P6 LOP3.LUT R3, R3, R22, RZ, 0x3c, !PT ;  /* 0x0000001603036212 */ /* 0x010fe400078e3cff */
[----:B------:R-:W-:Y:S02]  /*0d70*/  @P6 LOP3.LUT R2, R2, R17, RZ, 0x3c, !PT ;  /* 0x0000001102026212 */ /* 0x000fe400078e3cff */
[----:B------:R-:W-:Y:S02]  /*0d80*/  @P6 LOP3.LUT R6, R6, R19, RZ, 0x3c, !PT ;  /* 0x0000001306066212 */ /* 0x000fe400078e3cff */
[----:B------:R-:W-:-:S02]  /*0d90*/  @P6 LOP3.LUT R7, R7, R16, RZ, 0x3c, !PT ;  /* 0x0000001007076212 */ /* 0x000fc400078e3cff */
[----:B------:R-:W-:Y:S02]  /*0da0*/  @P0 LOP3.LUT R3, R3, R26, RZ, 0x3c, !PT ;  /* 0x0000001a03030212 */ /* 0x000fe400078e3cff */
[----:B------:R-:W-:Y:S02]  /*0db0*/  @P0 LOP3.LUT R7, R7, R28, RZ, 0x3c, !PT ;  /* 0x0000001c07070212 */ /* 0x000fe400078e3cff */
[----:B------:R-:W-:Y:S02]  /*0dc0*/  @P0 LOP3.LUT R25, R25, R24, RZ, 0x3c, !PT ;  /* 0x0000001819190212 */ /* 0x000fe400078e3cff */
[----:B------:R-:W-:Y:S02]  /*0dd0*/  @P0 LOP3.LUT R6, R6, R21, RZ, 0x3c, !PT ;  /* 0x0000001506060212 */ /* 0x000fe400078e3cff */
[----:B------:R-:W-:Y:S01]  /*0de0*/  @P0 LOP3.LUT R2, R2, R15, RZ, 0x3c, !PT ;  /* 0x0000000f02020212 */ /* 0x000fe200078e3cff */
[----:B------:R-:W-:Y:S06]  /*0df0*/  BRA.U UP0, `(.L_x_11) ;  /* 0xfffffff500487547 */ /* 0x000fec000b83ffff */
[----:B------:R-:W-:-:S05]  /*0e00*/  VIADD R14, R14, 0x1 ;  /* 0x000000010e0e7836 */ /* 0x000fca0000000000 */
[----:B------:R-:W-:-:S13]  /*0e10*/  ISETP.NE.AND P0, PT, R14, 0x5, PT ;  /* 0x000000050e00780c */ /* 0x000fda0003f05270 */
[----:B------:R-:W-:Y:S05]  /*0e20*/  @P0 BRA `(.L_x_12) ;  /* 0xfffffff400300947 */ /* 0x000fea000383ffff */
[----:B------:R-:W-:Y:S01]  /*0e30*/  LOP3.LUT R4, R11, 0x3, RZ, 0xc0, !PT ;  /* 0x000000030b047812 */ /* 0x000fe200078ec0ff */
[----:B------:R1:W-:Y:S03]  /*0e40*/  STL [R1+0x4], R25 ;  /* 0x0000041901007387 */ /* 0x0003e60000100800 */
[----:B------:R-:W-:Y:S01]  /*0e50*/  ISETP.NE.U32.AND P0, PT, R4, 0x1, PT ;  /* 0x000000010400780c */ /* 0x000fe20003f05070 */
[----:B------:R1:W-:Y:S03]  /*0e60*/  STL.64 [R1+0x8], R2 ;  /* 0x0000080201007387 */ /* 0x0003e60000100a00 */
[----:B------:R-:W-:Y:S01]  /*0e70*/  ISETP.NE.AND.EX P0, PT, RZ, RZ, PT, P0 ;  /* 0x000000ffff00720c */ /* 0x000fe20003f05300 */
[----:B------:R1:W-:-:S12]  /*0e80*/  STL.64 [R1+0x10], R6 ;  /* 0x0000100601007387 */ /* 0x0003d80000100a00 */
[----:B-1----:R-:W-:Y:S05]  /*0e90*/  @!P0 BRA `(.L_x_10) ;  /* 0x0000001800088947 */ /* 0x002fea0003800000 */
[----:B------:R-:W-:Y:S01]  /*0ea0*/  UMOV UR4, URZ ;  /* 0x000000ff00047c82 */ /* 0x000fe20008000000 */
[----:B------:R-:W-:Y:S01]  /*0eb0*/  UMOV UR5, URZ ;  /* 0x000000ff00057c82 */ /* 0x000fe20008000000 */
[----:B------:R-:W-:Y:S02]  /*0ec0*/  IMAD.MOV.U32 R14, RZ, RZ, RZ ;  /* 0x000000ffff0e7224 */ /* 0x000fe400078e00ff */
[----:B------:R-:W-:Y:S02]  /*0ed0*/  IMAD.MOV.U32 R25, RZ, RZ, RZ ;  /* 0x000000ffff197224 */ /* 0x000fe400078e00ff */
[----:B------:R-:W-:Y:S02]  /*0ee0*/  IMAD.U32 R7, RZ, RZ, UR4 ;  /* 0x00000004ff077e24 */ /* 0x000fe4000f8e00ff */
[----:B------:R-:W-:Y:S02]  /*0ef0*/  IMAD.U32 R6, RZ, RZ, UR5 ;  /* 0x00000005ff067e24 */ /* 0x000fe4000f8e00ff */
[----:B------:R-:W-:-:S02]  /*0f00*/  IMAD.U32 R3, RZ, RZ, UR4 ;  /* 0x00000004ff037e24 */ /* 0x000fc4000f8e00ff */
[----:B------:R-:W-:-:S07]  /*0f10*/  IMAD.U32 R2, RZ, RZ, UR5 ;  /* 0x00000005ff027e24 */ /* 0x000fce000f8e00ff */
.L_x_14:
[----:B------:R-:W-:-:S06]  /*0f20*/  IMAD R13, R14, 0x4, R1 ;  /* 0x000000040e0d7824 */ /* 0x000fcc00078e0201 */
[----:B------:R-:W5:Y:S01]  /*0f30*/  LDL R13, [R13+0x4] ;  /* 0x000004000d0d7983 */ /* 0x000f620000100800 */
[----:B------:R-:W-:-:S05]  /*0f40*/  UMOV UR4, URZ ;  /* 0x000000ff00047c82 */ /* 0x000fca0008000000 */
.L_x_13:
        /* <DEDUP_REMOVED lines=183> */
[----:B-1----:R-:W-:Y:S05]  /*1ac0*/  @P0 BRA `(.L_x_10) ;  /* 0x0000000800fc0947 */ /* 0x002fea0003800000 */
        /* <DEDUP_REMOVED lines=8> */
.L_x_16:
[----:B------:R-:W-:-:S06]  /*1b50*/  IMAD R13, R14, 0x4, R1 ;  /* 0x000000040e0d7824 */ /* 0x000fcc00078e0201 */
[----:B------:R-:W5:Y:S01]  /*1b60*/  LDL R13, [R13+0x4] ;  /* 0x000004000d0d7983 */ /* 0x000f620000100800 */
[----:B------:R-:W-:-:S05]  /*1b70*/  UMOV UR4, URZ ;  /* 0x000000ff00047c82 */ /* 0x000fca0008000000 */
.L_x_15:
        /* <DEDUP_REMOVED lines=177> */
[----:B------:R1:W-:Y:S04]  /*2690*/  STL [R1+0x4], R25 ;  /* 0x0000041901007387 */ /* 0x0003e80000100800 */
[----:B------:R1:W-:Y:S04]  /*26a0*/  STL.64 [R1+0x8], R2 ;  /* 0x0000080201007387 */ /* 0x0003e80000100a00 */
[----:B------:R1:W-:Y:S02]  /*26b0*/  STL.64 [R1+0x10], R6 ;  /* 0x0000100601007387 */ /* 0x0003e40000100a00 */
.L_x_10:
[----:B------:R-:W-:Y:S05]  /*26c0*/  BSYNC.RECONVERGENT B1 ;  /* 0x0000000000017941 */ /* 0x000fea0003800200 */
.L_x_9:
[C---:B------:R-:W-:Y:S01]  /*26d0*/  ISETP.GT.U32.AND P0, PT, R11.reuse, 0x3, PT ;  /* 0x000000030b00780c */ /* 0x040fe20003f04070 */
[----:B------:R-:W-:Y:S01]  /*26e0*/  VIADD R10, R10, 0x1 ;  /* 0x000000010a0a7836 */ /* 0x000fe20000000000 */
[--C-:B------:R-:W-:Y:S02]  /*26f0*/  SHF.R.U64 R11, R11, 0x2, R12.reuse ;  /* 0x000000020b0b7819 */ /* 0x100fe4000000120c */
[----:B------:R-:W-:Y:S02]  /*2700*/  ISETP.GT.U32.AND.EX P0, PT, R12, RZ, PT, P0 ;  /* 0x000000ff0c00720c */ /* 0x000fe40003f04100 */
[----:B------:R-:W-:-:S11]  /*2710*/  SHF.R.U32.HI R12, RZ, 0x2, R12 ;  /* 0x00000002ff0c7819 */ /* 0x000fd6000001160c */
[----:B------:R-:W-:Y:S05]  /*2720*/  @P0 BRA `(.L_x_17) ;  /* 0xffffffd800c40947 */ /* 0x000fea000383ffff */
.L_x_8:
[----:B------:R-:W-:Y:S05]  /*2730*/  BSYNC.RECONVERGENT B0 ;  /* 0x0000000000007941 */ /* 0x000fea0003800200 */
.L_x_7:
[----:B------:R-:W2:Y:S01]  /*2740*/  LDCU UR10, c[0x0][0x390] ;  /* 0x00007200ff0a77ac */ /* 0x000ea20008000800 */
[----:B------:R3:W-:Y:S01]  /*2750*/  STL.64 [R1+0x18], RZ ;  /* 0x000018ff01007387 */ /* 0x0007e20000100a00 */
[----:B------:R-:W4:Y:S03]  /*2760*/  LDCU.64 UR6, c[0x0][0x388] ;  /* 0x00007100ff0677ac */ /* 0x000f260008000a00 */
[----:B------:R3:W-:Y:S04]  /*2770*/  STL [R1+0x20], RZ ;  /* 0x000020ff01007387 */ /* 0x0007e80000100800 */
[----:B------:R3:W-:Y:S01]  /*2780*/  STL.64 [R1+0x28], RZ ;  /* 0x000028ff01007387 */ /* 0x0007e20000100a00 */
[----:B--2---:R-:W-:Y:S01]  /*2790*/  IMAD R8, R0, UR10, RZ ;  /* 0x0000000a00087c24 */ /* 0x004fe2000f8e02ff */
[----:B------:R-:W-:-:S03]  /*27a0*/  UISETP.GE.AND UP0, UPT, UR10, 0x1, UPT ;  /* 0x000000010a00788c */ /* 0x000fc6000bf06270 */
[----:B------:R-:W-:-:S03]  /*27b0*/  IMAD.WIDE R8, R8, 0x4, RZ ;  /* 0x0000000408087825 */ /* 0x000fc600078e02ff */
[----:B----4-:R-:W-:-:S04]  /*27c0*/  IADD3 R4, P0, PT, R8, UR6, RZ ;  /* 0x0000000608047c10 */ /* 0x010fc8000ff1e0ff */
[----:B------:R-:W-:Y:S01]  /*27d0*/  IADD3.X R5, PT, PT, R9, UR7, RZ, P0, !PT ;  /* 0x0000000709057c10 */ /* 0x000fe200087fe4ff */
[----:B---3--:R-:W-:Y:S08]  /*27e0*/  BRA.U !UP0, `(.L_x_18) ;  /* 0x0000000508887547 */ /* 0x008ff0000b800000 */
[----:B------:R-:W-:Y:S01]  /*27f0*/  UISETP.GE.U32.AND UP0, UPT, UR10, 0x10, UPT ;  /* 0x000000100a00788c */ /* 0x000fe2000bf06070 */
[----:B------:R-:W-:Y:S01]  /*2800*/  IMAD.MOV.U32 R13, RZ, RZ, RZ ;  /* 0x000000ffff0d7224 */ /* 0x000fe200078e00ff */
[----:B------:R-:W-:-:S04]  /*2810*/  ULOP3.LUT UR4, UR10, 0xf, URZ, 0xc0, !UPT ;  /* 0x0000000f0a047892 */ /* 0x000fc8000f8ec0ff */
[----:B------:R-:W-:-:S03]  /*2820*/  UISETP.NE.AND UP1, UPT, UR4, URZ, UPT ;  /* 0x000000ff0400728c */ /* 0x000fc6000bf25270 */
[----:B------:R-:W-:Y:S08]  /*2830*/  BRA.U !UP0, `(.L_x_19) ;  /* 0x0000000108ac7547 */ /* 0x000ff0000b800000 */
[----:B------:R-:W-:Y:S01]  /*2840*/  ULOP3.LUT UR5, UR10, 0x7ffffff0, URZ, 0xc0, !UPT ;  /* 0x7ffffff00a057892 */ /* 0x000fe2000f8ec0ff */
[----:B------:R-:W-:Y:S01]  /*2850*/  IADD3 R14, P0, PT, R4, 0x20, RZ ;  /* 0x00000020040e7810 */ /* 0x000fe20007f1e0ff */
[----:B------:R-:W-:-:S04]  /*2860*/  IMAD.MOV.U32 R12, RZ, RZ, RZ ;  /* 0x000000ffff0c7224 */ /* 0x000fc800078e00ff */
[----:B------:R-:W-:Y:S02]  /*2870*/  IMAD.X R27, RZ, RZ, R5, P0 ;  /* 0x000000ffff1b7224 */ /* 0x000fe400000e0605 */
[----:B------:R-:W-:-:S07]  /*2880*/  IMAD.U32 R13, RZ, RZ, UR5 ;  /* 0x00000005ff0d7e24 */ /* 0x000fce000f8e00ff */
.L_x_20:
[----:B------:R-:W-:Y:S02]  /*2890*/  IMAD.MOV.U32 R10, RZ, RZ, R14 ;  /* 0x000000ffff0a7224 */ /* 0x000fe400078e000e */
[----:B------:R-:W-:Y:S02]  /*28a0*/  IMAD.MOV.U32 R11, RZ, RZ, R27 ;  /* 0x000000ffff0b7224 */ /* 0x000fe400078e001b */
[C---:B------:R-:W-:Y:S02]  /*28b0*/  VIADD R15, R12.reuse, 0x1 ;  /* 0x000000010c0f7836 */ /* 0x040fe40000000000 */
[C---:B------:R-:W-:Y:S01]  /*28c0*/  VIADD R17, R12.reuse, 0x2 ;  /* 0x000000020c117836 */ /* 0x040fe20000000000 */
[----:B------:R-:W-:Y:S01]  /*28d0*/  STG.E desc[UR8][R10.64+-0x20], R12 ;  /* 0xffffe00c0a007986 */ /* 0x000fe2000c101908 */
[C---:B------:R-:W-:Y:S02]  /*28e0*/  VIADD R19, R12.reuse, 0x3 ;  /* 0x000000030c137836 */ /* 0x040fe40000000000 */
[C---:B------:R-:W-:Y:S01]  /*28f0*/  VIADD R21, R12.reuse, 0x4 ;  /* 0x000000040c157836 */ /* 0x040fe20000000000 */
[----:B------:R2:W-:Y:S01]  /*2900*/  STG.E desc[UR8][R10.64+-0x1c], R15 ;  /* 0xffffe40f0a007986 */ /* 0x0005e2000c101908 */
[----:B------:R-:W-:-:S02]  /*2910*/  VIADD R23, R12, 0x5 ;  /* 0x000000050c177836 */ /* 0x000fc40000000000 */
[C---:B------:R-:W-:Y:S01]  /*2920*/  VIADD R29, R12.reuse, 0x7 ;  /* 0x000000070c1d7836 */ /* 0x040fe20000000000 */
[----:B------:R3:W-:Y:S01]  /*2930*/  STG.E desc[UR8][R10.64+-0x18], R17 ;  /* 0xffffe8110a007986 */ /* 0x0007e2000c101908 */
[C---:B------:R-:W-:Y:S02]  /*2940*/  VIADD R16, R12.reuse, 0x9 ;  /* 0x000000090c107836 */ /* 0x040fe40000000000 */
[C---:B------:R-:W-:Y:S01]  /*2950*/  VIADD R18, R12.reuse, 0xa ;  /* 0x0000000a0c127836 */ /* 0x040fe20000000000 */
[----:B------:R4:W-:Y:S01]  /*2960*/  STG.E desc[UR8][R10.64+-0x14], R19 ;  /* 0xffffec130a007986 */ /* 0x0009e2000c101908 */
[C---:B------:R-:W-:Y:S02]  /*2970*/  VIADD R27, R12.reuse, 0x6 ;  /* 0x000000060c1b7836 */ /* 0x040fe40000000000 */
[C---:B------:R-:W-:Y:S01]  /*2980*/  VIADD R14, R12.reuse, 0x8 ;  /* 0x000000080c0e7836 */ /* 0x040fe20000000000 */
[----:B------:R5:W-:Y:S01]  /*2990*/  STG.E desc[UR8][R10.64+-0x10], R21 ;  /* 0xfffff0150a007986 */ /* 0x000be2000c101908 */
[----:B--2---:R-:W-:-:S03]  /*29a0*/  VIADD R15, R12, 0xb ;  /* 0x0000000b0c0f7836 */ /* 0x004fc60000000000 */
[----:B------:R2:W-:Y:S01]  /*29b0*/  STG.E desc[UR8][R10.64+-0xc], R23 ;  /* 0xfffff4170a007986 */ /* 0x0005e2000c101908 */
[C---:B---3--:R-:W-:Y:S02]  /*29c0*/  VIADD R17, R12.reuse, 0xc ;  /* 0x0000000c0c117836 */ /* 0x048fe40000000000 */
[C---:B----4-:R-:W-:Y:S01]  /*29d0*/  VIADD R19, R12.reuse, 0xd ;  /* 0x0000000d0c137836 */ /* 0x050fe20000000000 */
[----:B------:R-:W-:Y:S01]  /*29e0*/  STG.E desc[UR8][R10.64+-0x4], R29 ;  /* 0xfffffc1d0a007986 */ /* 0x000fe2000c101908 */
[----:B-----5:R-:W-:-:S03]  /*29f0*/  VIADD R21, R12, 0xe ;  /* 0x0000000e0c157836 */ /* 0x020fc60000000000 */
[----:B------:R-:W-:Y:S01]  /*2a00*/  STG.E desc[UR8][R10.64+0x4], R16 ;  /* 0x000004100a007986 */ /* 0x000fe2000c101908 */
[----:B--2---:R-:W-:-:S03]  /*2a10*/  VIADD R23, R12, 0xf ;  /* 0x0000000f0c177836 */ /* 0x004fc60000000000 */
[----:B------:R-:W-:Y:S01]  /*2a20*/  STG.E desc[UR8][R10.64+0x8], R18 ;  /* 0x000008120a007986 */ /* 0x000fe2000c101908 */
[----:B------:R-:W-:-:S03]  /*2a30*/  VIADD R12, R12, 0x10 ;  /* 0x000000100c0c7836 */ /* 0x000fc60000000000 */
[----:B------:R-:W-:Y:S02]  /*2a40*/  STG.E desc[UR8][R10.64+0xc], R15 ;  /* 0x00000c0f0a007986 */ /* 0x000fe4000c101908 */
[----:B------:R-:W-:Y:S02]  /*2a50*/  ISETP.NE.AND P0, PT, R12, R13, PT ;  /* 0x0000000d0c00720c */ /* 0x000fe40003f05270 */
[----:B------:R-:W-:Y:S04]  /*2a60*/  STG.E desc[UR8][R10.64+0x10], R17 ;  /* 0x000010110a007986 */ /* 0x000fe8000c101908 */
[----:B------:R-:W-:Y:S04]  /*2a70*/  STG.E desc[UR8][R10.64+0x14], R19 ;  /* 0x000014130a007986 */ /* 0x000fe8000c101908 */
[----:B------:R-:W-:Y:S04]  /*2a80*/  STG.E desc[UR8][R10.64+0x18], R21 ;  /* 0x000018150a007986 */ /* 0x000fe8000c101908 */
[----:B------:R-:W-:Y:S04]  /*2a90*/  STG.E desc[UR8][R10.64+0x1c], R23 ;  /* 0x00001c170a007986 */ /* 0x000fe8000c101908 */
[----:B------:R2:W-:Y:S04]  /*2aa0*/  STG.E desc[UR8][R10.64], R14 ;  /* 0x0000000e0a007986 */ /* 0x0005e8000c101908 */
[----:B------:R3:W-:Y:S01]  /*2ab0*/  STG.E desc[UR8][R10.64+-0x8], R27 ;  /* 0xfffff81b0a007986 */ /* 0x0007e2000c101908 */
[----:B--2---:R-:W-:-:S05]  /*2ac0*/  IADD3 R14, P1, PT, R10, 0x40, RZ ;  /* 0x000000400a0e7810 */ /* 0x004fca0007f3e0ff */
[----:B---3--:R-:W-:Y:S01]  /*2ad0*/  IMAD.X R27, RZ, RZ, R11, P1 ;  /* 0x000000ffff1b7224 */ /* 0x008fe200008e060b */
[----:B------:R-:W-:Y:S07]  /*2ae0*/  @P0 BRA `(.L_x_20) ;  /* 0xfffffffc00680947 */ /* 0x000fee000383ffff */
.L_x_19:
[----:B------:R-:W-:Y:S05]  /*2af0*/  BRA.U !UP1, `(.L_x_18) ;  /* 0x0000000109c47547 */ /* 0x000fea000b800000 */
[----:B------:R-:W-:Y:S02]  /*2b00*/  UISETP.GE.U32.AND UP0, UPT, UR4, 0x8, UPT ;  /* 0x000000080400788c */ /* 0x000fe4000bf06070 */
[----:B------:R-:W-:-:S04]  /*2b10*/  ULOP3.LUT UR5, UR10, 0x7, URZ, 0xc0, !UPT ;  /* 0x000000070a057892 */ /* 0x000fc8000f8ec0ff */
[----:B------:R-:W-:-:S03]  /*2b20*/  UISETP.NE.AND UP1, UPT, UR5, URZ, UPT ;  /* 0x000000ff0500728c */ /* 0x000fc6000bf25270 */
[----:B------:R-:W-:Y:S08]  /*2b30*/  BRA.U !UP0, `(.L_x_21) ;  /* 0x0000000108447547 */ /* 0x000ff0000b800000 */
[C---:B------:R-:W-:Y:S02]  /*2b40*/  VIADD R15, R13.reuse, 0x1 ;  /* 0x000000010d0f7836 */ /* 0x040fe40000000000 */
[----:B------:R-:W-:-:S04]  /*2b50*/  IMAD.WIDE.U32 R10, R13, 0x4, R4 ;  /* 0x000000040d0a7825 */ /* 0x000fc800078e0004 */
[C---:B------:R-:W-:Y:S01]  /*2b60*/  VIADD R17, R13.reuse, 0x2 ;  /* 0x000000020d117836 */ /* 0x040fe20000000000 */
[----:B------:R-:W-:Y:S01]  /*2b70*/  STG.E desc[UR8][R10.64+0x4], R15 ;  /* 0x0000040f0a007986 */ /* 0x000fe2000c101908 */
[C---:B------:R-:W-:Y:S02]  /*2b80*/  VIADD R19, R13.reuse, 0x3 ;  /* 0x000000030d137836 */ /* 0x040fe40000000000 */
[C---:B------:R-:W-:Y:S01]  /*2b90*/  VIADD R21, R13.reuse, 0x4 ;  /* 0x000000040d157836 */ /* 0x040fe20000000000 */
[----:B------:R-:W-:Y:S01]  /*2ba0*/  STG.E desc[UR8][R10.64+0x8], R17 ;  /* 0x000008110a007986 */ /* 0x000fe2000c101908 */
[C---:B------:R-:W-:Y:S02]  /*2bb0*/  VIADD R23, R13.reuse, 0x5 ;  /* 0x000000050d177836 */ /* 0x040fe40000000000 */
[C---:B------:R-:W-:Y:S01]  /*2bc0*/  VIADD R27, R13.reuse, 0x6 ;  /* 0x000000060d1b7836 */ /* 0x040fe20000000000 */
[----:B------:R-:W-:Y:S01]  /*2bd0*/  STG.E desc[UR8][R10.64+0xc], R19 ;  /* 0x00000c130a007986 */ /* 0x000fe2000c101908 */
[----:B------:R-:W-:-:S03]  /*2be0*/  VIADD R29, R13, 0x7 ;  /* 0x000000070d1d7836 */ /* 0x000fc60000000000 */
[----:B------:R-:W-:Y:S04]  /*2bf0*/  STG.E desc[UR8][R10.64+0x10], R21 ;  /* 0x000010150a007986 */ /* 0x000fe8000c101908 */
[----:B------:R-:W-:Y:S04]  /*2c00*/  STG.E desc[UR8][R10.64+0x14], R23 ;  /* 0x000014170a007986 */ /* 0x000fe8000c101908 */
[----:B------:R-:W-:Y:S04]  /*2c10*/  STG.E desc[UR8][R10.64+0x18], R27 ;  /* 0x0000181b0a007986 */ /* 0x000fe8000c101908 */
[----:B------:R-:W-:Y:S04]  /*2c20*/  STG.E desc[UR8][R10.64+0x1c], R29 ;  /* 0x00001c1d0a007986 */ /* 0x000fe8000c101908 */
[----:B------:R2:W-:Y:S02]  /*2c30*/  STG.E desc[UR8][R10.64], R13 ;  /* 0x0000000d0a007986 */ /* 0x0005e4000c101908 */
[----:B--2---:R-:W-:-:S07]  /*2c40*/  VIADD R13, R13, 0x8 ;  /* 0x000000080d0d7836 */ /* 0x004fce0000000000 */
.L_x_21:
        /* <DEDUP_REMOVED lines=9> */
[----:B------:R-:W-:-:S03]  /*2ce0*/  VIADD R19, R13, 0x3 ;  /* 0x000000030d137836 */ /* 0x000fc60000000000 */
[----:B------:R-:W-:Y:S04]  /*2cf0*/  STG.E desc[UR8][R10.64+0x8], R17 ;  /* 0x000008110a007986 */ /* 0x000fe8000c101908 */
[----:B------:R-:W-:Y:S04]  /*2d00*/  STG.E desc[UR8][R10.64+0xc], R19 ;  /* 0x00000c130a007986 */ /* 0x000fe8000c101908 */
[----:B------:R2:W-:Y:S02]  /*2d10*/  STG.E desc[UR8][R10.64], R13 ;  /* 0x0000000d0a007986 */ /* 0x0005e4000c101908 */
[----:B--2---:R-:W-:-:S07]  /*2d20*/  VIADD R13, R13, 0x4 ;  /* 0x000000040d0d7836 */ /* 0x004fce0000000000 */
.L_x_22:
[----:B------:R-:W-:Y:S05]  /*2d30*/  BRA.U !UP1, `(.L_x_18) ;  /* 0x0000000109347547 */ /* 0x000fea000b800000 */
[----:B------:R-:W-:Y:S01]  /*2d40*/  IMAD.WIDE.U32 R8, R13, 0x4, R8 ;  /* 0x000000040d087825 */ /* 0x000fe200078e0008 */
[----:B------:R-:W-:Y:S02]  /*2d50*/  UIADD3 UR4, UPT, UPT, -UR4, URZ, URZ ;  /* 0x000000ff04047290 */ /* 0x000fe4000fffe1ff */
[----:B------:R-:W-:-:S04]  /*2d60*/  IADD3 R10, P0, PT, R8, UR6, RZ ;  /* 0x00000006080a7c10 */ /* 0x000fc8000ff1e0ff */
[----:B------:R-:W-:-:S09]  /*2d70*/  IADD3.X R11, PT, PT, R9, UR7, RZ, P0, !PT ;  /* 0x00000007090b7c10 */ /* 0x000fd200087fe4ff */
.L_x_23:
[----:B------:R-:W-:Y:S01]  /*2d80*/  UIADD3 UR4, UPT, UPT, UR4, 0x1, URZ ;  /* 0x0000000104047890 */ /* 0x000fe2000fffe0ff */
[----:B------:R-:W-:Y:S01]  /*2d90*/  IMAD.MOV.U32 R8, RZ, RZ, R10 ;  /* 0x000000ffff087224 */ /* 0x000fe200078e000a */
[----:B------:R-:W-:Y:S01]  /*2da0*/  IADD3 R10, P0, PT, R10, 0x4, RZ ;  /* 0x000000040a0a7810 */ /* 0x000fe20007f1e0ff */
[----:B------:R-:W-:Y:S01]  /*2db0*/  IMAD.MOV.U32 R9, RZ, RZ, R11 ;  /* 0x000000ffff097224 */ /* 0x000fe200078e000b */
[----:B------:R-:W-:-:S03]  /*2dc0*/  UISETP.NE.AND UP0, UPT, UR4, URZ, UPT ;  /* 0x000000ff0400728c */ /* 0x000fc6000bf05270 */
[----:B------:R-:W-:Y:S01]  /*2dd0*/  IMAD.X R11, RZ, RZ, R11, P0 ;  /* 0x000000ffff0b7224 */ /* 0x000fe200000e060b */
[----:B------:R2:W-:Y:S02]  /*2de0*/  STG.E desc[UR8][R8.64], R13 ;  /* 0x0000000d08007986 */ /* 0x0005e4000c101908 */
[----:B--2---:R-:W-:-:S03]  /*2df0*/  VIADD R13, R13, 0x1 ;  /* 0x000000010d0d7836 */ /* 0x004fc60000000000 */
[----:B------:R-:W-:Y:S05]  /*2e00*/  BRA.U UP0, `(.L_x_23) ;  /* 0xfffffffd00dc7547 */ /* 0x000fea000b83ffff */
.L_x_18:
[----:B------:R-:W2:Y:S08]  /*2e10*/  LDC R11, c[0x0][0x394] ;  /* 0x0000e500ff0b7b82 */ /* 0x000eb00000000800 */
[----:B------:R-:W-:Y:S01]  /*2e20*/  BAR.SYNC.DEFER_BLOCKING 0x0 ;  /* 0x0000000000007b1d */ /* 0x000fe20000010000 */
[C---:B--2---:R-:W-:Y:S02]  /*2e30*/  ISETP.GE.AND P0, PT, R11.reuse, 0x1, PT ;  /* 0x000000010b00780c */ /* 0x044fe40003f06270 */
[----:B------:R-:W-:-:S11]  /*2e40*/  IADD3 R12, PT, PT, -R11, UR10, RZ ;  /* 0x0000000a0b0c7c10 */ /* 0x000fd6000fffe1ff */
[----:B------:R-:W-:Y:S05]  /*2e50*/  @!P0 BRA `(.L_x_24) ;  /* 0x0000001c00e48947 */ /* 0x000fea0003800000 */
[----:B------:R-:W2:Y:S01]  /*2e60*/  LDCU.64 UR4, c[0x0][0x3a0] ;  /* 0x00007400ff0477ac */ /* 0x000ea20008000a00 */
[----:B------:R-:W-:Y:S01]  /*2e70*/  UIADD3 UR7, UPT, UPT, UR10, -0x1, URZ ;  /* 0xffffffff0a077890 */ /* 0x000fe2000fffe0ff */
[----:B------:R-:W3:Y:S05]  /*2e80*/  LDCU UR11, c[0x0][0x390] ;  /* 0x00007200ff0b77ac */ /* 0x000eea0008000800 */
[----:B------:R-:W-:-:S04]  /*2e90*/  VIMNMX R13, PT, PT, R12, UR7, PT ;  /* 0x000000070c0d7c48 */ /* 0x000fc8000bfe0100 */
[C---:B------:R-:W-:Y:S02]  /*2ea0*/  IADD3 R8, PT, PT, -R13.reuse, UR7, RZ ;  /* 0x000000070d087c10 */ /* 0x040fe4000fffe1ff */
[----:B------:R-:W-:Y:S01]  /*2eb0*/  IADD3 R13, PT, PT, -R13, UR10, RZ ;  /* 0x0000000a0d0d7c10 */ /* 0x000fe2000fffe1ff */
[----:B--2---:R-:W-:Y:S01]  /*2ec0*/  ULOP3.LUT UR6, UR4, 0xaad26b49, URZ, 0x3c, !UPT ;  /* 0xaad26b4904067892 */ /* 0x004fe2000f8e3cff */
[----:B------:R-:W-:Y:S01]  /*2ed0*/  ISETP.GE.U32.AND P1, PT, R8, 0x7, PT ;  /* 0x000000070800780c */ /* 0x000fe20003f26070 */
[----:B------:R-:W-:Y:S01]  /*2ee0*/  ULOP3.LUT UR4, UR5, 0xf7dcefdd, URZ, 0x3c, !UPT ;  /* 0xf7dcefdd05047892 */ /* 0x000fe2000f8e3cff */
[----:B------:R-:W-:Y:S01]  /*2ef0*/  LOP3.LUT R14, R13, 0x7, RZ, 0xc0, !PT ;  /* 0x000000070d0e7812 */ /* 0x000fe200078ec0ff */
[----:B------:R-:W-:Y:S01]  /*2f00*/  UIMAD UR6, UR6, 0x4182bed5, URZ ;  /* 0x4182bed5060678a4 */ /* 0x000fe2000f8e02ff */
[----:B---3--:R-:W-:-:S03]  /*2f10*/  IMAD.U32 R19, RZ, RZ, UR11 ;  /* 0x0000000bff137e24 */ /* 0x008fc6000f8e00ff */
[----:B------:R-:W-:-:S04]  /*2f20*/  UIMAD UR4, UR4, -0x658354e5, UR6 ;  /* 0x9a7cab1b040478a4 */ /* 0x000fc8000f8e0206 */
[----:B------:R-:W-:-:S06]  /*2f30*/  UIADD3 UR5, UPT, UPT, UR4, 0x64f0c9, URZ ;  /* 0x0064f0c904057890 */ /* 0x000fcc000fffe0ff */
[----:B------:R-:W-:Y:S01]  /*2f40*/  IMAD.U32 R10, RZ, RZ, UR5 ;  /* 0x00000005ff0a7e24 */ /* 0x000fe2000f8e00ff */
[----:B------:R-:W-:Y:S06]  /*2f50*/  @!P1 BRA `(.L_x_25) ;  /* 0x0000001000049947 */ /* 0x000fec0003800000 */
[----:B------:R-:W-:Y:S01]  /*2f60*/  UIADD3 UR4, UPT, UPT, UR4, 0x912ef1, URZ ;  /* 0x00912ef104047890 */ /* 0x000fe2000fffe0ff */
[----:B------:R-:W-:Y:S01]  /*2f70*/  LOP3.LUT R20, R13, 0xfffffff8, RZ, 0xc0, !PT ;  /* 0xfffffff80d147812 */ /* 0x000fe200078ec0ff */
[----:B------:R-:W-:-:S04]  /*2f80*/  IMAD.U32 R15, RZ, RZ, UR11 ;  /* 0x0000000bff0f7e24 */ /* 0x000fc8000f8e00ff */
[----:B------:R-:W-:Y:S02]  /*2f90*/  IMAD.MOV R20, RZ, RZ, -R20 ;  /* 0x000000ffff147224 */ /* 0x000fe400078e0a14 */
[----:B------:R-:W-:-:S07]  /*2fa0*/  IMAD.U32 R10, RZ, RZ, UR4 ;  /* 0x00000004ff0a7e24 */ /* 0x000fce000f8e00ff */
.L_x_26:
[----:B------:R-:W2:Y:S01]  /*2fb0*/  I2F.U32.RP R18, R15 ;  /* 0x0000000f00127306 */ /* 0x000ea20000209000 */
[----:B------:R-:W-:Y:S01]  /*2fc0*/  SHF.R.U32.HI R8, RZ, 0x2, R25 ;  /* 0x00000002ff087819 */ /* 0x000fe20000011619 */
[----:B------:R-:W-:Y:S01]  /*2fd0*/  IMAD.SHL.U32 R9, R7, 0x10, RZ ;  /* 0x0000001007097824 */ /* 0x000fe200078e00ff */
[----:B------:R-:W-:Y:S02]  /*2fe0*/  ISETP.NE.U32.AND P2, PT, R15, RZ, PT ;  /* 0x000000ff0f00720c */ /* 0x000fe40003f45070 */
[----:B------:R-:W-:-:S05]  /*2ff0*/  LOP3.LUT R8, R8, R25, RZ, 0x3c, !PT ;  /* 0x0000001908087212 */ /* 0x000fca00078e3cff */
[C---:B---3--:R-:W-:Y:S01]  /*3000*/  IMAD.SHL.U32 R16, R8.reuse, 0x2, RZ ;  /* 0x0000000208107824 */ /* 0x048fe200078e00ff */
[----:B--2---:R-:W2:Y:S04]  /*3010*/  MUFU.RCP R18, R18 ;  /* 0x0000001200127308 */ /* 0x004ea80000001000 */
[----:B------:R-:W-:Y:S01]  /*3020*/  LOP3.LUT R16, R8, R16, R9, 0x96, !PT ;  /* 0x0000001008107212 */ /* 0x000fe200078e9609 */
[----:B------:R-:W-:-:S03]  /*3030*/  VIADD R8, R10, 0xffd3c1d8 ;  /* 0xffd3c1d80a087836 */ /* 0x000fc60000000000 */
[----:B------:R-:W-:Y:S01]  /*3040*/  LOP3.LUT R9, R16, R7, RZ, 0x3c, !PT ;  /* 0x0000000710097212 */ /* 0x000fe200078e3cff */
[----:B------:R-:W-:Y:S02]  /*3050*/  IMAD.MOV.U32 R16, RZ, RZ, RZ ;  /* 0x000000ffff107224 */ /* 0x000fe400078e00ff */
[----:B--2---:R-:W-:-:S06]  /*3060*/  VIADD R17, R18, 0xffffffe ;  /* 0x0ffffffe12117836 */ /* 0x004fcc0000000000 */
[----:B------:R-:W2:Y:S02]  /*3070*/  F2I.FTZ.U32.TRUNC.NTZ R17, R17 ;  /* 0x0000001100117305 */ /* 0x000ea4000021f000 */
[----:B--2---:R-:W-:-:S04]  /*3080*/  IMAD.MOV R22, RZ, RZ, -R17 ;  /* 0x000000ffff167224 */ /* 0x004fc800078e0a11 */
[----:B------:R-:W-:-:S04]  /*3090*/  IMAD R19, R22, R15, RZ ;  /* 0x0000000f16137224 */ /* 0x000fc800078e02ff */
[----:B------:R-:W-:Y:S01]  /*30a0*/  IMAD.HI.U32 R17, R17, R19, R16 ;  /* 0x0000001311117227 */ /* 0x000fe200078e0010 */
[----:B------:R-:W-:-:S05]  /*30b0*/  IADD3 R16, PT, PT, R8, 0x587c5, R9 ;  /* 0x000587c508107810 */ /* 0x000fca0007ffe009 */
[----:B------:R-:W-:-:S04]  /*30c0*/  IMAD.HI.U32 R17, R17, R16, RZ ;  /* 0x0000001011117227 */ /* 0x000fc800078e00ff */
[----:B------:R-:W-:-:S04]  /*30d0*/  IMAD.MOV R17, RZ, RZ, -R17 ;  /* 0x000000ffff117224 */ /* 0x000fc800078e0a11 */
[----:B------:R-:W-:-:S05]  /*30e0*/  IMAD R16, R15, R17, R16 ;  /* 0x000000110f107224 */ /* 0x000fca00078e0210 */
[----:B------:R-:W-:-:S13]  /*30f0*/  ISETP.GE.U32.AND P1, PT, R16, R15, PT ;  /* 0x0000000f1000720c */ /* 0x000fda0003f26070 */
[----:B------:R-:W-:-:S05]  /*3100*/  @P1 IMAD.IADD R16, R16, 0x1, -R15 ;  /* 0x0000000110101824 */ /* 0x000fca00078e0a0f */
[----:B------:R-:W-:-:S13]  /*3110*/  ISETP.GE.U32.AND P1, PT, R16, R15, PT ;  /* 0x0000000f1000720c */ /* 0x000fda0003f26070 */
[----:B------:R-:W-:Y:S01]  /*3120*/  @P1 IMAD.IADD R16, R16, 0x1, -R15 ;  /* 0x0000000110101824 */ /* 0x000fe200078e0a0f */
[----:B------:R-:W-:-:S05]  /*3130*/  @!P2 LOP3.LUT R16, RZ, R15, RZ, 0x33, !PT ;  /* 0x0000000fff10a212 */ /* 0x000fca00078e33ff */
[----:B------:R-:W-:-:S04]  /*3140*/  IMAD.WIDE R22, R16, 0x4, R4 ;  /* 0x0000000410167825 */ /* 0x000fc800078e0204 */
[C---:B------:R-:W-:Y:S01]  /*3150*/  IMAD.WIDE R16, R15.reuse, 0x4, R4 ;  /* 0x000000040f107825 */ /* 0x040fe200078e0204 */
[----:B01----:R-:W2:Y:S04]  /*3160*/  LDG.E R25, desc[UR8][R22.64] ;  /* 0x0000000816197981 */ /* 0x003ea8000c1e1900 */
[----:B------:R-:W3:Y:S01]  /*3170*/  LDG.E R27, desc[UR8][R16.64+-0x4] ;  /* 0xfffffc08101b7981 */ /* 0x000ee2000c1e1900 */
[----:B------:R-:W-:Y:S01]  /*3180*/  VIADD R24, R15, 0xffffffff ;  /* 0xffffffff0f187836 */ /* 0x000fe20000000000 */
[----:B------:R-:W-:Y:S01]  /*3190*/  SHF.R.U32.HI R19, RZ, 0x2, R2 ;  /* 0x00000002ff137819 */ /* 0x000fe20000011602 */
[----:B------:R-:W-:Y:S02]  /*31a0*/  IMAD.SHL.U32 R21, R9, 0x10, RZ ;  /* 0x0000001009157824 */ /* 0x000fe400078e00ff */
[----:B------:R-:W0:Y:S01]  /*31b0*/  I2F.U32.RP R26, R24 ;  /* 0x00000018001a7306 */ /* 0x000e220000209000 */
[----:B------:R-:W-:Y:S01]  /*31c0*/  LOP3.LUT R2, R19, R2, RZ, 0x3c, !PT ;  /* 0x0000000213027212 */ /* 0x000fe200078e3cff */
[----:B------:R-:W-:Y:S01]  /*31d0*/  IMAD.MOV R29, RZ, RZ, -R24 ;  /* 0x000000ffff1d7224 */ /* 0x000fe200078e0a18 */
[----:B------:R-:W-:-:S03]  /*31e0*/  ISETP.NE.U32.AND P2, PT, R24, RZ, PT ;  /* 0x000000ff1800720c */ /* 0x000fc60003f45070 */
[----:B------:R-:W-:-:S05]  /*31f0*/  IMAD.SHL.U32 R18, R2, 0x2, RZ ;  /* 0x0000000202127824 */ /* 0x000fca00078e00ff */
[----:B------:R-:W-:Y:S01]  /*3200*/  LOP3.LUT R18, R2, R18, R21, 0x96, !PT ;  /* 0x0000001202127212 */ /* 0x000fe200078e9615 */
[----:B0-----:R-:W0:Y:S03]  /*3210*/  MUFU.RCP R26, R26 ;  /* 0x0000001a001a7308 */ /* 0x001e260000001000 */
[----:B------:R-:W-:Y:S01]  /*3220*/  LOP3.LUT R21, R18, R9, RZ, 0x3c, !PT ;  /* 0x0000000912157212 */ /* 0x000fe200078e3cff */
[----:B------:R-:W-:Y:S02]  /*3230*/  IMAD.MOV.U32 R18, RZ, RZ, RZ ;  /* 0x000000ffff127224 */ /* 0x000fe400078e00ff */
[----:B0-----:R-:W-:-:S06]  /*3240*/  VIADD R19, R26, 0xffffffe ;  /* 0x0ffffffe1a137836 */ /* 0x001fcc0000000000 */
[----:B------:R-:W0:Y:S02]  /*3250*/  F2I.FTZ.U32.TRUNC.NTZ R19, R19 ;  /* 0x0000001300137305 */ /* 0x000e24000021f000 */
[----:B0-----:R-:W-:-:S04]  /*3260*/  IMAD R29, R29, R19, RZ ;  /* 0x000000131d1d7224 */ /* 0x001fc800078e02ff */
        /* <DEDUP_REMOVED lines=10> */
[----:B------:R-:W-:Y:S01]  /*3310*/  IMAD.WIDE R18, R19, 0x4, R4 ;  /* 0x0000000413127825 */ /* 0x000fe200078e0204 */
[----:B--2---:R0:W-:Y:S04]  /*3320*/  STG.E desc[UR8][R16.64+-0x4], R25 ;  /* 0xfffffc1910007986 */ /* 0x0041e8000c101908 */
[----:B---3--:R1:W-:Y:S04]  /*3330*/  STG.E desc[UR8][R22.64], R27 ;  /* 0x0000001b16007986 */ /* 0x0083e8000c101908 */
[----:B0-----:R-:W2:Y:S04]  /*3340*/  LDG.E R25, desc[UR8][R18.64] ;  /* 0x0000000812197981 */ /* 0x001ea8000c1e1900 */
[----:B-1----:R-:W3:Y:S01]  /*3350*/  LDG.E R27, desc[UR8][R16.64+-0x8] ;  /* 0xfffff808101b7981 */ /* 0x002ee2000c1e1900 */
[----:B------:R-:W-:Y:S01]  /*3360*/  VIADD R22, R15, 0xfffffffe ;  /* 0xfffffffe0f167836 */ /* 0x000fe20000000000 */
[----:B------:R-:W-:Y:S01]  /*3370*/  SHF.R.U32.HI R2, RZ, 0x2, R3 ;  /* 0x00000002ff027819 */ /* 0x000fe20000011603 */
[----:B------:R-:W-:-:S02]  /*3380*/  IMAD.SHL.U32 R23, R21, 0x10, RZ ;  /* 0x0000001015177824 */ /* 0x000fc400078e00ff */
[----:B------:R-:W0:Y:S01]  /*3390*/  I2F.U32.RP R26, R22 ;  /* 0x00000016001a7306 */ /* 0x000e220000209000 */
[----:B------:R-:W-:Y:S01]  /*33a0*/  LOP3.LUT R2, R2, R3, RZ, 0x3c, !PT ;  /* 0x0000000302027212 */ /* 0x000fe200078e3cff */
[----:B------:R-:W-:Y:S01]  /*33b0*/  IMAD.MOV R29, RZ, RZ, -R22 ;  /* 0x000000ffff1d7224 */ /* 0x000fe200078e0a16 */
[----:B------:R-:W-:-:S03]  /*33c0*/  ISETP.NE.U32.AND P2, PT, R22, RZ, PT ;  /* 0x000000ff1600720c */ /* 0x000fc60003f45070 */
[----:B------:R-:W-:-:S05]  /*33d0*/  IMAD.SHL.U32 R24, R2, 0x2, RZ ;  /* 0x0000000202187824 */ /* 0x000fca00078e00ff */
[----:B------:R-:W-:Y:S01]  /*33e0*/  LOP3.LUT R24, R2, R24, R23, 0x96, !PT ;  /* 0x0000001802187212 */ /* 0x000fe200078e9617 */
[----:B------:R-:W-:Y:S01]  /*33f0*/  IMAD.MOV.U32 R2, RZ, RZ, RZ ;  /* 0x000000ffff027224 */ /* 0x000fe200078e00ff */
[----:B0-----:R-:W0:Y:S02]  /*3400*/  MUFU.RCP R26, R26 ;  /* 0x0000001a001a7308 */ /* 0x001e240000001000 */
[----:B------:R-:W-:Y:S01]  /*3410*/  LOP3.LUT R23, R24, R21, RZ, 0x3c, !PT ;  /* 0x0000001518177212 */ /* 0x000fe200078e3cff */
        /* <DEDUP_REMOVED lines=14> */
[----:B--2---:R-:W-:Y:S04]  /*3500*/  STG.E desc[UR8][R16.64+-0x8], R25 ;  /* 0xfffff81910007986 */ /* 0x004fe8000c101908 */
[----:B---3--:R0:W-:Y:S04]  /*3510*/  STG.E desc[UR8][R18.64], R27 ;  /* 0x0000001b12007986 */ /* 0x0081e8000c101908 */
[----:B------:R-:W2:Y:S04]  /*3520*/  LDG.E R29, desc[UR8][R16.64+-0xc] ;  /* 0xfffff408101d7981 */ /* 0x000ea8000c1e1900 */
[----:B0-----:R-:W3:Y:S01]  /*3530*/  LDG.E R27, desc[UR8][R2.64] ;  /* 0x00000008021b7981 */ /* 0x001ee2000c1e1900 */
[----:B------:R-:W-:-:S04]  /*3540*/  VIADD R22, R15, 0xfffffffd ;  /* 0xfffffffd0f167836 */ /* 0x000fc80000000000 */
[----:B------:R-:W0:Y:S01]  /*3550*/  I2F.U32.RP R24, R22 ;  /* 0x0000001600187306 */ /* 0x000e220000209000 */
[----:B------:R-:W-:-:S07]  /*3560*/  SHF.R.U32.HI R19, RZ, 0x2, R6 ;  /* 0x00000002ff137819 */ /* 0x000fce0000011606 */
[----:B0-----:R-:W0:Y:S01]  /*3570*/  MUFU.RCP R24, R24 ;  /* 0x0000001800187308 */ /* 0x001e220000001000 */
[----:B------:R-:W-:Y:S01]  /*3580*/  LOP3.LUT R6, R19, R6, RZ, 0x3c, !PT ;  /* 0x0000000613067212 */ /* 0x000fe200078e3cff */
[----:B------:R-:W-:-:S04]  /*3590*/  IMAD.SHL.U32 R25, R23, 0x10, RZ ;  /* 0x0000001017197824 */ /* 0x000fc800078e00ff */
[----:B------:R-:W-:Y:S02]  /*35a0*/  IMAD.SHL.U32 R18, R6, 0x2, RZ ;  /* 0x0000000206127824 */ /* 0x000fe400078e00ff */
[----:B0-----:R-:W-:-:S06]  /*35b0*/  VIADD R19, R24, 0xffffffe ;  /* 0x0ffffffe18137836 */ /* 0x001fcc0000000000 */
[----:B------:R-:W0:Y:S01]  /*35c0*/  F2I.FTZ.U32.TRUNC.NTZ R19, R19 ;  /* 0x0000001300137305 */ /* 0x000e22000021f000 */
[----:B------:R-:W-:Y:S01]  /*35d0*/  LOP3.LUT R18, R6, R18, R25, 0x96, !PT ;  /* 0x0000001206127212 */ /* 0x000fe200078e9619 */
[----:B------:R-:W-:-:S03]  /*35e0*/  IMAD.MOV R26, RZ, RZ, -R22 ;  /* 0x000000ffff1a7224 */ /* 0x000fc600078e0a16 */
[----:B------:R-:W-:Y:S01]  /*35f0*/  LOP3.LUT R25, R18, R23, RZ, 0x3c, !PT ;  /* 0x0000001712197212 */ /* 0x000fe200078e3cff */
[----:B------:R-:W-:Y:S02]  /*3600*/  IMAD.MOV.U32 R18, RZ, RZ, RZ ;  /* 0x000000ffff127224 */ /* 0x000fe400078e00ff */
[----:B0-----:R-:W-:-:S04]  /*3610*/  IMAD R6, R26, R19, RZ ;  /* 0x000000131a067224 */ /* 0x001fc800078e02ff */
[----:B------:R-:W-:Y:S01]  /*3620*/  IMAD.HI.U32 R18, R19, R6, R18 ;  /* 0x0000000613127227 */ /* 0x000fe200078e0012 */
[----:B------:R-:W-:-:S05]  /*3630*/  IADD3 R19, PT, PT, R8, 0x161f14, R25 ;  /* 0x00161f1408137810 */ /* 0x000fca0007ffe019 */
[----:B------:R-:W-:-:S04]  /*3640*/  IMAD.HI.U32 R18, R18, R19, RZ ;  /* 0x0000001312127227 */ /* 0x000fc800078e00ff */
[----:B------:R-:W-:Y:S01]  /*3650*/  IMAD.MOV R18, RZ, RZ, -R18 ;  /* 0x000000ffff127224 */ /* 0x000fe200078e0a12 */
[C---:B------:R-:W-:Y:S01]  /*3660*/  ISETP.NE.U32.AND P2, PT, R22.reuse, RZ, PT ;  /* 0x000000ff1600720c */ /* 0x040fe20003f45070 */
[----:B---3--:R-:W-:Y:S04]  /*3670*/  STG.E desc[UR8][R16.64+-0xc], R27 ;  /* 0xfffff41b10007986 */ /* 0x008fe8000c101908 */
[----:B--2---:R0:W-:Y:S02]  /*3680*/  STG.E desc[UR8][R2.64], R29 ;  /* 0x0000001d02007986 */ /* 0x0041e4000c101908 */
[----:B0-----:R-:W-:Y:S02]  /*3690*/  IMAD R3, R22, R18, R19 ;  /* 0x0000001216037224 */ /* 0x001fe400078e0213 */
[----:B------:R-:W2:Y:S03]  /*36a0*/  LDG.E R29, desc[UR8][R16.64+-0x10] ;  /* 0xfffff008101d7981 */ /* 0x000ea6000c1e1900 */
[----:B------:R-:W-:-:S13]  /*36b0*/  ISETP.GE.U32.AND P1, PT, R3, R22, PT ;  /* 0x000000160300720c */ /* 0x000fda0003f26070 */
[----:B------:R-:W-:-:S05]  /*36c0*/  @P1 IMAD.IADD R3, R3, 0x1, -R22 ;  /* 0x0000000103031824 */ /* 0x000fca00078e0a16 */
[----:B------:R-:W-:-:S13]  /*36d0*/  ISETP.GE.U32.AND P1, PT, R3, R22, PT ;  /* 0x000000160300720c */ /* 0x000fda0003f26070 */
[----:B------:R-:W-:Y:S01]  /*36e0*/  @P1 IMAD.IADD R3, R3, 0x1, -R22 ;  /* 0x0000000103031824 */ /* 0x000fe200078e0a16 */
[----:B------:R-:W-:-:S05]  /*36f0*/  @!P2 LOP3.LUT R3, RZ, R22, RZ, 0x33, !PT ;  /* 0x00000016ff03a212 */ /* 0x000fca00078e33ff */
[----:B------:R-:W-:-:S05]  /*3700*/  IMAD.WIDE R2, R3, 0x4, R4 ;  /* 0x0000000403027825 */ /* 0x000fca00078e0204 */
[----:B------:R-:W3:Y:S01]  /*3710*/  LDG.E R27, desc[UR8][R2.64] ;  /* 0x00000008021b7981 */ /* 0x000ee2000c1e1900 */
[----:B------:R-:W-:-:S04]  /*3720*/  VIADD R18, R15, 0xfffffffc ;  /* 0xfffffffc0f127836 */ /* 0x000fc80000000000 */
[----:B------:R-:W0:Y:S01]  /*3730*/  I2F.U32.RP R24, R18 ;  /* 0x0000001200187306 */ /* 0x000e220000209000 */
[----:B------:R-:W-:-:S07]  /*3740*/  SHF.R.U32.HI R6, RZ, 0x2, R7 ;  /* 0x00000002ff067819 */ /* 0x000fce0000011607 */
[----:B0-----:R-:W0:Y:S01]  /*3750*/  MUFU.RCP R24, R24 ;  /* 0x0000001800187308 */ /* 0x001e220000001000 */
[----:B------:R-:W-:Y:S01]  /*3760*/  LOP3.LUT R6, R6, R7, RZ, 0x3c, !PT ;  /* 0x0000000706067212 */ /* 0x000fe200078e3cff */
[----:B------:R-:W-:Y:S02]  /*3770*/  IMAD.SHL.U32 R19, R25, 0x10, RZ ;  /* 0x0000001019137824 */ /* 0x000fe400078e00ff */
[----:B0-----:R-:W-:-:S06]  /*3780*/  VIADD R7, R24, 0xffffffe ;  /* 0x0ffffffe18077836 */ /* 0x001fcc0000000000 */
[----:B------:R-:W0:Y:S01]  /*3790*/  F2I.FTZ.U32.TRUNC.NTZ R7, R7 ;  /* 0x0000000700077305 */ /* 0x000e22000021f000 */
[----:B------:R-:W-:Y:S02]  /*37a0*/  IMAD.SHL.U32 R22, R6, 0x2, RZ ;  /* 0x0000000206167824 */ /* 0x000fe400078e00ff */
[----:B------:R-:W-:-:S03]  /*37b0*/  IMAD.MOV R26, RZ, RZ, -R18 ;  /* 0x000000ffff1a7224 */ /* 0x000fc600078e0a12 */
[----:B------:R-:W-:Y:S01]  /*37c0*/  LOP3.LUT R22, R6, R22, R19, 0x96, !PT ;  /* 0x0000001606167212 */ /* 0x000fe200078e9613 */
[----:B------:R-:W-:-:S03]  /*37d0*/  IMAD.MOV.U32 R6, RZ, RZ, RZ ;  /* 0x000000ffff067224 */ /* 0x000fc600078e00ff */
[----:B------:R-:W-:Y:S01]  /*37e0*/  LOP3.LUT R19, R22, R25, RZ, 0x3c, !PT ;  /* 0x0000001916137212 */ /* 0x000fe200078e3cff */
        /* <DEDUP_REMOVED lines=18> */
[----:B------:R-:W0:Y:S08]  /*3910*/  I2F.U32.RP R24, R18 ;  /* 0x0000001200187306 */ /* 0x000e300000209000 */
[----:B0-----:R-:W0:Y:S01]  /*3920*/  MUFU.RCP R24, R24 ;  /* 0x0000001800187308 */ /* 0x001e220000001000 */
[----:B------:R-:W-:-:S04]  /*3930*/  SHF.R.U32.HI R6, RZ, 0x2, R9 ;  /* 0x00000002ff067819 */ /* 0x000fc80000011609 */
[----:B------:R-:W-:Y:S01]  /*3940*/  LOP3.LUT R9, R6, R9, RZ, 0x3c, !PT ;  /* 0x0000000906097212 */ /* 0x000fe200078e3cff */
[----:B------:R-:W-:Y:S02]  /*3950*/  IMAD.SHL.U32 R6, R19, 0x10, RZ ;  /* 0x0000001013067824 */ /* 0x000fe400078e00ff */
[----:B0-----:R-:W-:-:S06]  /*3960*/  VIADD R7, R24, 0xffffffe ;  /* 0x0ffffffe18077836 */ /* 0x001fcc0000000000 */
[----:B------:R-:W0:Y:S01]  /*3970*/  F2I.FTZ.U32.TRUNC.NTZ R7, R7 ;  /* 0x0000000700077305 */ /* 0x000e22000021f000 */
[----:B------:R-:W-:Y:S02]  /*3980*/  IMAD.SHL.U32 R22, R9, 0x2, RZ ;  /* 0x0000000209167824 */ /* 0x000fe400078e00ff */
[----:B------:R-:W-:-:S03]  /*3990*/  IMAD.MOV R26, RZ, RZ, -R18 ;  /* 0x000000ffff1a7224 */ /* 0x000fc600078e0a12 */
[----:B------:R-:W-:-:S04]  /*39a0*/  LOP3.LUT R6, R9, R22, R6, 0x96, !PT ;  /* 0x0000001609067212 */ /* 0x000fc800078e9606 */
        /* <DEDUP_REMOVED lines=36> */
[----:B------:R-:W-:-:S04]  /*3bf0*/  IMAD.MOV R6, RZ, RZ, -R6 ;  /* 0x000000ffff067224 */ /* 0x000fc800078e0a06 */
[----:B------:R-:W-:-:S05]  /*3c00*/  IMAD R7, R18, R6, R7 ;  /* 0x0000000612077224 */ /* 0x000fca00078e0207 */
[----:B------:R-:W-:Y:S02]  /*3c10*/  ISETP.GE.U32.AND P1, PT, R7, R18, PT ;  /* 0x000000120700720c */ /* 0x000fe40003f26070 */
[----:B------:R-:W-:-:S11]  /*3c20*/  ISETP.NE.U32.AND P2, PT, R18, RZ, PT ;  /* 0x000000ff1200720c */ /* 0x000fd60003f45070 */
[----:B------:R-:W-:-:S05]  /*3c30*/  @P1 IMAD.IADD R7, R7, 0x1, -R18 ;  /* 0x0000000107071824 */ /* 0x000fca00078e0a12 */
[----:B------:R-:W-:-:S13]  /*3c40*/  ISETP.GE.U32.AND P1, PT, R7, R18, PT ;  /* 0x000000120700720c */ /* 0x000fda0003f26070 */
[----:B------:R-:W-:Y:S01]  /*3c50*/  @P1 IMAD.IADD R7, R7, 0x1, -R18 ;  /* 0x0000000107071824 */ /* 0x000fe200078e0a12 */
[----:B------:R-:W-:Y:S01]  /*3c60*/  @!P2 LOP3.LUT R7, RZ, R18, RZ, 0x33, !PT ;  /* 0x00000012ff07a212 */ /* 0x000fe200078e33ff */
[----:B---3--:R0:W-:Y:S04]  /*3c70*/  STG.E desc[UR8][R16.64+-0x18], R27 ;  /* 0xffffe81b10007986 */ /* 0x0081e8000c101908 */
[----:B--2---:R1:W-:Y:S01]  /*3c80*/  STG.E desc[UR8][R2.64], R29 ;  /* 0x0000001d02007986 */ /* 0x0043e2000c101908 */
[----:B0-----:R-:W-:-:S03]  /*3c90*/  IMAD.WIDE R26, R7, 0x4, R4 ;  /* 0x00000004071a7825 */ /* 0x001fc600078e0204 */
[----:B-1----:R-:W2:Y:S04]  /*3ca0*/  LDG.E R2, desc[UR8][R16.64+-0x1c] ;  /* 0xffffe40810027981 */ /* 0x002ea8000c1e1900 */
[----:B------:R-:W3:Y:S01]  /*3cb0*/  LDG.E R29, desc[UR8][R26.64] ;  /* 0x000000081a1d7981 */ /* 0x000ee2000c1e1900 */
[----:B------:R-:W-:-:S04]  /*3cc0*/  SHF.R.U32.HI R6, RZ, 0x2, R23 ;  /* 0x00000002ff067819 */ /* 0x000fc80000011617 */
[----:B------:R-:W-:Y:S01]  /*3cd0*/  LOP3.LUT R8, R6, R23, RZ, 0x3c, !PT ;  /* 0x0000001706087212 */ /* 0x000fe200078e3cff */
[----:B------:R-:W-:-:S04]  /*3ce0*/  VIADD R6, R15, 0xfffffff9 ;  /* 0xfffffff90f067836 */ /* 0x000fc80000000000 */
[----:B------:R-:W0:Y:S08]  /*3cf0*/  I2F.U32.RP R18, R6 ;  /* 0x0000000600127306 */ /* 0x000e300000209000 */
[----:B0-----:R-:W0:Y:S01]  /*3d00*/  MUFU.RCP R18, R18 ;  /* 0x0000001200127308 */ /* 0x001e220000001000 */
[----:B------:R-:W-:Y:S02]  /*3d10*/  IMAD.SHL.U32 R7, R8, 0x2, RZ ;  /* 0x0000000208077824 */ /* 0x000fe400078e00ff */
[----:B------:R-:W-:-:S05]  /*3d20*/  IMAD.SHL.U32 R3, R21, 0x10, RZ ;  /* 0x0000001015037824 */ /* 0x000fca00078e00ff */
[----:B------:R-:W-:Y:S01]  /*3d30*/  LOP3.LUT R8, R8, R7, R3, 0x96, !PT ;  /* 0x0000000708087212 */ /* 0x000fe200078e9603 */
[----:B0-----:R-:W-:-:S04]  /*3d40*/  VIADD R22, R18, 0xffffffe ;  /* 0x0ffffffe12167836 */ /* 0x001fc80000000000 */
[----:B------:R-:W0:Y:S01]  /*3d50*/  F2I.FTZ.U32.TRUNC.NTZ R3, R22 ;  /* 0x0000001600037305 */ /* 0x000e22000021f000 */
[----:B------:R-:W-:Y:S01]  /*3d60*/  IMAD.MOV R23, RZ, RZ, -R6 ;  /* 0x000000ffff177224 */ /* 0x000fe200078e0a06 */
[----:B------:R-:W-:-:S03]  /*3d70*/  LOP3.LUT R7, R8, R21, RZ, 0x3c, !PT ;  /* 0x0000001508077212 */ /* 0x000fc600078e3cff */
[----:B0-----:R-:W-:Y:S01]  /*3d80*/  IMAD R23, R23, R3, RZ ;  /* 0x0000000317177224 */ /* 0x001fe200078e02ff */
[----:B------:R-:W-:Y:S01]  /*3d90*/  ISETP.NE.U32.AND P2, PT, R6, RZ, PT ;  /* 0x000000ff0600720c */ /* 0x000fe20003f45070 */
[----:B---3--:R-:W-:Y:S04]  /*3da0*/  STG.E desc[UR8][R16.64+-0x1c], R29 ;  /* 0xffffe41d10007986 */ /* 0x008fe8000c101908 */
[----:B--2---:R0:W-:Y:S02]  /*3db0*/  STG.E desc[UR8][R26.64], R2 ;  /* 0x000000021a007986 */ /* 0x0041e4000c101908 */
[----:B0-----:R-:W-:Y:S02]  /*3dc0*/  IMAD.MOV.U32 R2, RZ, RZ, RZ ;  /* 0x000000ffff027224 */ /* 0x001fe400078e00ff */
[----:B------:R-:W2:Y:S02]  /*3dd0*/  LDG.E R27, desc[UR8][R16.64+-0x20] ;  /* 0xffffe008101b7981 */ /* 0x000ea4000c1e1900 */
[----:B------:R-:W-:-:S04]  /*3de0*/  IMAD.HI.U32 R8, R3, R23, R2 ;  /* 0x0000001703087227 */ /* 0x000fc800078e0002 */
[----:B------:R-:W-:-:S04]  /*3df0*/  IMAD.IADD R3, R7, 0x1, R10 ;  /* 0x0000000107037824 */ /* 0x000fc800078e020a */
        /* <DEDUP_REMOVED lines=8> */
[----:B------:R-:W-:-:S05]  /*3e80*/  IMAD.WIDE R22, R3, 0x4, R4 ;  /* 0x0000000403167825 */ /* 0x000fca00078e0204 */
[----:B------:R-:W3:Y:S01]  /*3e90*/  LDG.E R29, desc[UR8][R22.64] ;  /* 0x00000008161d7981 */ /* 0x000ee2000c1e1900 */
[----:B------:R-:W-:-:S05]  /*3ea0*/  VIADD R20, R20, 0x8 ;  /* 0x0000000814147836 */ /* 0x000fca0000000000 */
[----:B------:R-:W-:Y:S01]  /*3eb0*/  ISETP.NE.AND P1, PT, R20, RZ, PT ;  /* 0x000000ff1400720c */ /* 0x000fe20003f25270 */
[----:B------:R-:W-:Y:S02]  /*3ec0*/  IMAD.MOV.U32 R8, RZ, RZ, R10 ;  /* 0x000000ffff087224 */ /* 0x000fe400078e000a */
[----:B------:R-:W-:Y:S02]  /*3ed0*/  VIADD R15, R15, 0xfffffff8 ;  /* 0xfffffff80f0f7836 */ /* 0x000fe40000000000 */
[----:B------:R-:W-:Y:S02]  /*3ee0*/  IMAD.MOV.U32 R2, RZ, RZ, R19 ;  /* 0x000000ffff027224 */ /* 0x000fe400078e0013 */
[----:B------:R-:W-:Y:S02]  /*3ef0*/  IMAD.MOV.U32 R3, RZ, RZ, R9 ;  /* 0x000000ffff037224 */ /* 0x000fe400078e0009 */
[----:B------:R-:W-:Y:S02]  /*3f00*/  IMAD.MOV.U32 R6, RZ, RZ, R21 ;  /* 0x000000ffff067224 */ /* 0x000fe400078e0015 */
[----:B------:R-:W-:Y:S01]  /*3f10*/  VIADD R10, R10, 0x2c3e28 ;  /* 0x002c3e280a0a7836 */ /* 0x000fe20000000000 */
[----:B---3--:R3:W-:Y:S04]  /*3f20*/  STG.E desc[UR8][R16.64+-0x20], R29 ;  /* 0xffffe01d10007986 */ /* 0x0087e8000c101908 */
[----:B--2---:R3:W-:Y:S01]  /*3f30*/  STG.E desc[UR8][R22.64], R27 ;  /* 0x0000001b16007986 */ /* 0x0047e2000c101908 */
[----:B------:R-:W-:Y:S05]  /*3f40*/  @P1 BRA `(.L_x_26) ;  /* 0xfffffff000181947 */ /* 0x000fea000383ffff */
[----:B------:R-:W-:Y:S02]  /*3f50*/  IMAD.MOV.U32 R10, RZ, RZ, R8 ;  /* 0x000000ffff0a7224 */ /* 0x000fe400078e0008 */
[----:B------:R-:W-:-:S07]  /*3f60*/  IMAD.MOV.U32 R19, RZ, RZ, R15 ;  /* 0x000000ffff137224 */ /* 0x000fce00078e000f */
.L_x_25:
[----:B------:R-:W-:-:S13]  /*3f70*/  ISETP.NE.AND P1, PT, R14, RZ, PT ;  /* 0x000000ff0e00720c */ /* 0x000fda0003f25270 */
[----:B------:R-:W-:Y:S05]  /*3f80*/  @!P1 BRA `(.L_x_24) ;  /* 0x0000000c00989947 */ /* 0x000fea0003800000 */
[----:B------:R-:W-:Y:S01]  /*3f90*/  ISETP.GE.U32.AND P2, PT, R14, 0x4, PT ;  /* 0x000000040e00780c */ /* 0x000fe20003f46070 */
[----:B---3--:R-:W-:Y:S01]  /*3fa0*/  IMAD.MOV.U32 R27, RZ, RZ, R7 ;  /* 0x000000ffff1b7224 */ /* 0x008fe200078e0007 */
[----:B------:R-:W-:-:S04]  /*3fb0*/  LOP3.LUT R18, R13, 0x3, RZ, 0xc0, !PT ;  /* 0x000000030d127812 */ /* 0x000fc800078ec0ff */
[----:B------:R-:W-:-:S07]  /*3fc0*/  ISETP.NE.AND P1, PT, R18, RZ, PT ;  /* 0x000000ff1200720c */ /* 0x000fce0003f25270 */
[----:B------:R-:W-:Y:S06]  /*3fd0*/  @!P2 BRA `(.L_x_27) ;  /* 0x0000000400f4a947 */ /* 0x000fec0003800000 */
[----:B------:R-:W2:Y:S01]  /*3fe0*/  I2F.U32.RP R16, R19 ;  /* 0x0000001300107306 */ /* 0x000ea20000209000 */
[----:B------:R-:W-:Y:S01]  /*3ff0*/  SHF.R.U32.HI R8, RZ, 0x2, R25 ;  /* 0x00000002ff087819 */ /* 0x000fe20000011619 */
[----:B------:R-:W-:Y:S01]  /*4000*/  IMAD.SHL.U32 R15, R7, 0x10, RZ ;  /* 0x00000010070f7824 */ /* 0x000fe200078e00ff */
[----:B------:R-:W-:Y:S01]  /*4010*/  ISETP.NE.U32.AND P3, PT, R19, RZ, PT ;  /* 0x000000ff1300720c */ /* 0x000fe20003f65070 */
[----:B------:R-:W-:Y:S01]  /*4020*/  IMAD.MOV R17, RZ, RZ, -R19 ;  /* 0x000000ffff117224 */ /* 0x000fe200078e0a13 */
[----:B------:R-:W-:-:S05]  /*4030*/  LOP3.LUT R8, R8, R25, RZ, 0x3c, !PT ;  /* 0x0000001908087212 */ /* 0x000fca00078e3cff */
[C---:B------:R-:W-:Y:S01]  /*4040*/  IMAD.SHL.U32 R14, R8.reuse, 0x2, RZ ;  /* 0x00000002080e7824 */ /* 0x040fe200078e00ff */
[----:B--2---:R-:W2:Y:S04]  /*4050*/  MUFU.RCP R16, R16 ;  /* 0x0000001000107308 */ /* 0x004ea80000001000 */
[----:B------:R-:W-:Y:S01]  /*4060*/  LOP3.LUT R14, R8, R14, R15, 0x96, !PT ;  /* 0x0000000e080e7212 */ /* 0x000fe200078e960f */
[----:B------:R-:W-:-:S03]  /*4070*/  IMAD.MOV.U32 R8, RZ, RZ, RZ ;  /* 0x000000ffff087224 */ /* 0x000fc600078e00ff */
[----:B------:R-:W-:Y:S01]  /*4080*/  LOP3.LUT R21, R14, R7, RZ, 0x3c, !PT ;  /* 0x000000070e157212 */ /* 0x000fe200078e3cff */
[----:B--2---:R-:W-:-:S06]  /*4090*/  VIADD R9, R16, 0xffffffe ;  /* 0x0ffffffe10097836 */ /* 0x004fcc0000000000 */
[----:B------:R-:W2:Y:S02]  /*40a0*/  F2I.FTZ.U32.TRUNC.NTZ R9, R9 ;  /* 0x0000000900097305 */ /* 0x000ea4000021f000 */
[----:B--2---:R-:W-:-:S04]  /*40b0*/  IMAD R15, R17, R9, RZ ;  /* 0x00000009110f7224 */ /* 0x004fc800078e02ff */
        /* <DEDUP_REMOVED lines=12> */
[----:B------:R-:W2:Y:S04]  /*4180*/  LDG.E R27, desc[UR8][R14.64] ;  /* 0x000000080e1b7981 */ /* 0x000ea8000c1e1900 */
[----:B01----:R-:W3:Y:S01]  /*4190*/  LDG.E R25, desc[UR8][R8.64+-0x4] ;  /* 0xfffffc0808197981 */ /* 0x003ee2000c1e1900 */
[----:B------:R-:W-:Y:S01]  /*41a0*/  VIADD R20, R19, 0xffffffff ;  /* 0xffffffff13147836 */ /* 0x000fe20000000000 */
[----:B------:R-:W-:Y:S01]  /*41b0*/  SHF.R.U32.HI R17, RZ, 0x2, R2 ;  /* 0x00000002ff117819 */ /* 0x000fe20000011602 */
[----:B------:R-:W-:Y:S02]  /*41c0*/  IMAD.SHL.U32 R23, R21, 0x10, RZ ;  /* 0x0000001015177824 */ /* 0x000fe400078e00ff */
[----:B------:R-:W0:Y:S01]  /*41d0*/  I2F.U32.RP R22, R20 ;  /* 0x0000001400167306 */ /* 0x000e220000209000 */
[----:B------:R-:W-:-:S02]  /*41e0*/  LOP3.LUT R2, R17, R2, RZ, 0x3c, !PT ;  /* 0x0000000211027212 */ /* 0x000fc400078e3cff */
[----:B------:R-:W-:-:S03]  /*41f0*/  ISETP.NE.U32.AND P3, PT, R20, RZ, PT ;  /* 0x000000ff1400720c */ /* 0x000fc60003f65070 */
[----:B------:R-:W-:-:S05]  /*4200*/  IMAD.SHL.U32 R16, R2, 0x2, RZ ;  /* 0x0000000202107824 */ /* 0x000fca00078e00ff */
[----:B------:R-:W-:Y:S01]  /*4210*/  LOP3.LUT R2, R2, R16, R23, 0x96, !PT ;  /* 0x0000001002027212 */ /* 0x000fe200078e9617 */
[----:B------:R-:W-:Y:S02]  /*4220*/  IMAD.MOV R23, RZ, RZ, -R20 ;  /* 0x000000ffff177224 */ /* 0x000fe400078e0a14 */
[----:B------:R-:W-:Y:S01]  /*4230*/  IMAD.MOV.U32 R16, RZ, RZ, RZ ;  /* 0x000000ffff107224 */ /* 0x000fe200078e00ff */
[----:B0-----:R-:W0:Y:S02]  /*4240*/  MUFU.RCP R22, R22 ;  /* 0x0000001600167308 */ /* 0x001e240000001000 */
[----:B0-----:R-:W-:-:S06]  /*4250*/  VIADD R24, R22, 0xffffffe ;  /* 0x0ffffffe16187836 */ /* 0x001fcc0000000000 */
[----:B------:R-:W0:Y:S02]  /*4260*/  F2I.FTZ.U32.TRUNC.NTZ R17, R24 ;  /* 0x0000001800117305 */ /* 0x000e24000021f000 */
[----:B0-----:R-:W-:-:S04]  /*4270*/  IMAD R23, R23, R17, RZ ;  /* 0x0000001117177224 */ /* 0x001fc800078e02ff */
[----:B------:R-:W-:Y:S01]  /*4280*/  IMAD.HI.U32 R16, R17, R23, R16 ;  /* 0x0000001711107227 */ /* 0x000fe200078e0010 */
[----:B------:R-:W-:-:S04]  /*4290*/  LOP3.LUT R23, R2, R21, RZ, 0x3c, !PT ;  /* 0x0000001502177212 */ /* 0x000fc800078e3cff */
        /* <DEDUP_REMOVED lines=12> */
[----:B------:R-:W2:Y:S04]  /*4360*/  LDG.E R29, desc[UR8][R16.64] ;  /* 0x00000008101d7981 */ /* 0x000ea8000c1e1900 */
[----:B0-----:R-:W3:Y:S01]  /*4370*/  LDG.E R27, desc[UR8][R8.64+-0x8] ;  /* 0xfffff808081b7981 */ /* 0x001ee2000c1e1900 */
[----:B------:R-:W-:Y:S01]  /*4380*/  VIADD R20, R19, 0xfffffffe ;  /* 0xfffffffe13147836 */ /* 0x000fe20000000000 */
[----:B------:R-:W-:Y:S01]  /*4390*/  SHF.R.U32.HI R2, RZ, 0x2, R3 ;  /* 0x00000002ff027819 */ /* 0x000fe20000011603 */
[----:B-1----:R-:W-:-:S02]  /*43a0*/  IMAD.SHL.U32 R15, R23, 0x10, RZ ;  /* 0x00000010170f7824 */ /* 0x002fc400078e00ff */
[----:B------:R-:W0:Y:S01]  /*43b0*/  I2F.U32.RP R24, R20 ;  /* 0x0000001400187306 */ /* 0x000e220000209000 */
[----:B------:R-:W-:Y:S02]  /*43c0*/  LOP3.LUT R2, R2, R3, RZ, 0x3c, !PT ;  /* 0x0000000302027212 */ /* 0x000fe400078e3cff */
[----:B------:R-:W-:-:S03]  /*43d0*/  ISETP.NE.U32.AND P3, PT, R20, RZ, PT ;  /* 0x000000ff1400720c */ /* 0x000fc60003f65070 */
[----:B------:R-:W-:-:S05]  /*43e0*/  IMAD.SHL.U32 R22, R2, 0x2, RZ ;  /* 0x0000000202167824 */ /* 0x000fca00078e00ff */
[----:B------:R-:W-:Y:S01]  /*43f0*/  LOP3.LUT R22, R2, R22, R15, 0x96, !PT ;  /* 0x0000001602167212 */ /* 0x000fe200078e960f */
[----:B------:R-:W-:Y:S02]  /*4400*/  IMAD.MOV R15, RZ, RZ, -R20 ;  /* 0x000000ffff0f7224 */ /* 0x000fe400078e0a14 */
[----:B------:R-:W-:Y:S01]  /*4410*/  IMAD.MOV.U32 R2, RZ, RZ, RZ ;  /* 0x000000ffff027224 */ /* 0x000fe200078e00ff */
[----:B0-----:R-:W0:Y:S01]  /*4420*/  MUFU.RCP R24, R24 ;  /* 0x0000001800187308 */ /* 0x001e220000001000 */
        /* <DEDUP_REMOVED lines=19> */
[----:B-1----:R-:W-:-:S04]  /*4560*/  VIADD R16, R19, 0xfffffffd ;  /* 0xfffffffd13107836 */ /* 0x002fc80000000000 */
[----:B------:R-:W0:Y:S08]  /*4570*/  I2F.U32.RP R22, R16 ;  /* 0x0000001000167306 */ /* 0x000e300000209000 */
[----:B0-----:R-:W0:Y:S01]  /*4580*/  MUFU.RCP R22, R22 ;  /* 0x0000001600167308 */ /* 0x001e220000001000 */
[----:B------:R-:W-:-:S04]  /*4590*/  SHF.R.U32.HI R3, RZ, 0x2, R6 ;  /* 0x00000002ff037819 */ /* 0x000fc80000011606 */
[----:B------:R-:W-:Y:S01]  /*45a0*/  LOP3.LUT R6, R3, R6, RZ, 0x3c, !PT ;  /* 0x0000000603067212 */ /* 0x000fe200078e3cff */
[----:B------:R-:W-:Y:S02]  /*45b0*/  IMAD.SHL.U32 R17, R25, 0x10, RZ ;  /* 0x0000001019117824 */ /* 0x000fe400078e00ff */
[----:B0-----:R-:W-:-:S04]  /*45c0*/  VIADD R24, R22, 0xffffffe ;  /* 0x0ffffffe16187836 */ /* 0x001fc80000000000 */
[----:B------:R-:W0:Y:S01]  /*45d0*/  F2I.FTZ.U32.TRUNC.NTZ R3, R24 ;  /* 0x0000001800037305 */ /* 0x000e22000021f000 */
[----:B------:R-:W-:-:S05]  /*45e0*/  IMAD.SHL.U32 R2, R6, 0x2, RZ ;  /* 0x0000000206027824 */ /* 0x000fca00078e00ff */
[----:B------:R-:W-:Y:S01]  /*45f0*/  LOP3.LUT R2, R6, R2, R17, 0x96, !PT ;  /* 0x0000000206027212 */ /* 0x000fe200078e9611 */
[----:B------:R-:W-:-:S03]  /*4600*/  IMAD.MOV R17, RZ, RZ, -R16 ;  /* 0x000000ffff117224 */ /* 0x000fc600078e0a10 */
[----:B------:R-:W-:Y:S01]  /*4610*/  LOP3.LUT R27, R2, R25, RZ, 0x3c, !PT ;  /* 0x00000019021b7212 */ /* 0x000fe200078e3cff */
[----:B------:R-:W-:Y:S02]  /*4620*/  IMAD.MOV.U32 R2, RZ, RZ, RZ ;  /* 0x000000ffff027224 */ /* 0x000fe400078e00ff */
[----:B------:R-:W-:Y:S02]  /*4630*/  VIADD R10, R10, 0x161f14 ;  /* 0x00161f140a0a7836 */ /* 0x000fe40000000000 */
[----:B0-----:R-:W-:-:S04]  /*4640*/  IMAD R17, R17, R3, RZ ;  /* 0x0000000311117224 */ /* 0x001fc800078e02ff */
[----:B------:R-:W-:-:S04]  /*4650*/  IMAD.HI.U32 R2, R3, R17, R2 ;  /* 0x0000001103027227 */ /* 0x000fc800078e0002 */
[----:B------:R-:W-:-:S04]  /*4660*/  IMAD.IADD R3, R27, 0x1, R10 ;  /* 0x000000011b037824 */ /* 0x000fc800078e020a */
        /* <DEDUP_REMOVED lines=8> */
[----:B------:R-:W-:-:S05]  /*46f0*/  @!P3 LOP3.LUT R3, RZ, R16, RZ, 0x33, !PT ;  /* 0x00000010ff03b212 */ /* 0x000fca00078e33ff */
[----:B------:R-:W-:Y:S01]  /*4700*/  IMAD.WIDE R16, R3, 0x4, R4 ;  /* 0x0000000403107825 */ /* 0x000fe200078e0204 */
[----:B---3--:R3:W-:Y:S04]  /*4710*/  STG.E desc[UR8][R8.64+-0xc], R29 ;  /* 0xfffff41d08007986 */ /* 0x0087e8000c101908 */
[----:B--2---:R3:W-:Y:S04]  /*4720*/  STG.E desc[UR8][R14.64], R20 ;  /* 0x000000140e007986 */ /* 0x0047e8000c101908 */
[----:B------:R-:W2:Y:S04]  /*4730*/  LDG.E R22, desc[UR8][R16.64] ;  /* 0x0000000810167981 */ /* 0x000ea8000c1e1900 */
[----:B------:R-:W4:Y:S01]  /*4740*/  LDG.E R6, desc[UR8][R8.64+-0x10] ;  /* 0xfffff00808067981 */ /* 0x000f22000c1e1900 */
[----:B------:R-:W-:-:S02]  /*4750*/  IMAD.MOV.U32 R25, RZ, RZ, R7 ;  /* 0x000000ffff197224 */ /* 0x000fc400078e0007 */
[----:B------:R-:W-:Y:S02]  /*4760*/  IMAD.MOV.U32 R2, RZ, RZ, R21 ;  /* 0x000000ffff027224 */ /* 0x000fe400078e0015 */
[----:B------:R-:W-:Y:S02]  /*4770*/  IMAD.MOV.U32 R3, RZ, RZ, R23 ;  /* 0x000000ffff037224 */ /* 0x000fe400078e0017 */
[----:B------:R-:W-:Y:S01]  /*4780*/  VIADD R19, R19, 0xfffffffc ;  /* 0xfffffffc13137836 */ /* 0x000fe20000000000 */
[----:B--2---:R3:W-:Y:S04]  /*4790*/  STG.E desc[UR8][R8.64+-0x10], R22 ;  /* 0xfffff01608007986 */ /* 0x0047e8000c101908 */
[----:B----4-:R3:W-:Y:S02]  /*47a0*/  STG.E desc[UR8][R16.64], R6 ;  /* 0x0000000610007986 */ /* 0x0107e4000c101908 */
.L_x_27:
[----:B------:R-:W-:Y:S05]  /*47b0*/  @!P1 BRA `(.L_x_24) ;  /* 0x00000004008c9947 */ /* 0x000fea0003800000 */
[----:B------:R-:W-:Y:S02]  /*47c0*/  ISETP.NE.AND P2, PT, R18, 0x1, PT ;  /* 0x000000011200780c */ /* 0x000fe40003f45270 */
[----:B------:R-:W-:-:S04]  /*47d0*/  LOP3.LUT R13, R13, 0x1, RZ, 0xc0, !PT ;  /* 0x000000010d0d7812 */ /* 0x000fc800078ec0ff */
[----:B------:R-:W-:-:S07]  /*47e0*/  ISETP.NE.U32.AND P1, PT, R13, 0x1, PT ;  /* 0x000000010d00780c */ /* 0x000fce0003f25070 */
[----:B------:R-:W-:Y:S06]  /*47f0*/  @!P2 BRA `(.L_x_28) ;  /* 0x000000040000a947 */ /* 0x000fec0003800000 */
[----:B------:R-:W2:Y:S01]  /*4800*/  I2F.U32.RP R13, R19 ;  /* 0x00000013000d7306 */ /* 0x000ea20000209000 */
[----:B01-3--:R-:W-:Y:S01]  /*4810*/  SHF.R.U32.HI R6, RZ, 0x2, R25 ;  /* 0x00000002ff067819 */ /* 0x00bfe20000011619 */
[----:B------:R-:W-:Y:S01]  /*4820*/  IMAD.MOV R15, RZ, RZ, -R19 ;  /* 0x000000ffff0f7224 */ /* 0x000fe200078e0a13 */
[----:B------:R-:W-:Y:S02]  /*4830*/  ISETP.NE.U32.AND P3, PT, R19, RZ, PT ;  /* 0x000000ff1300720c */ /* 0x000fe40003f65070 */
[----:B------:R-:W-:Y:S01]  /*4840*/  LOP3.LUT R9, R6, R25, RZ, 0x3c, !PT ;  /* 0x0000001906097212 */ /* 0x000fe200078e3cff */
[----:B------:R-:W-:-:S04]  /*4850*/  IMAD.SHL.U32 R6, R27, 0x10, RZ ;  /* 0x000000101b067824 */ /* 0x000fc800078e00ff */
[C---:B------:R-:W-:Y:S01]  /*4860*/  IMAD.SHL.U32 R8, R9.reuse, 0x2, RZ ;  /* 0x0000000209087824 */ /* 0x040fe200078e00ff */
[----:B--2---:R-:W0:Y:S04]  /*4870*/  MUFU.RCP R13, R13 ;  /* 0x0000000d000d7308 */ /* 0x004e280000001000 */
[----:B------:R-:W-:-:S04]  /*4880*/  LOP3.LUT R6, R9, R8, R6, 0x96, !PT ;  /* 0x0000000809067212 */ /* 0x000fc800078e9606 */
        /* <DEDUP_REMOVED lines=8> */
[----:B------:R-:W-:Y:S02]  /*4910*/  IMAD.MOV R7, RZ, RZ, -R7 ;  /* 0x000000ffff077224 */ /* 0x000fe400078e0a07 */
[----:B------:R-:W-:-:S04]  /*4920*/  IMAD.WIDE R8, R19, 0x4, R4 ;  /* 0x0000000413087825 */ /* 0x000fc800078e0204 */
[----:B------:R-:W-:Y:S01]  /*4930*/  IMAD R6, R19, R7, R6 ;  /* 0x0000000713067224 */ /* 0x000fe200078e0206 */
[----:B------:R-:W2:Y:S04]  /*4940*/  LDG.E R17, desc[UR8][R8.64+-0x4] ;  /* 0xfffffc0808117981 */ /* 0x000ea8000c1e1900 */
        /* <DEDUP_REMOVED lines=13> */
[----:B0-----:R-:W-:-:S04]  /*4a20*/  VIADD R20, R18, 0xffffffe ;  /* 0x0ffffffe12147836 */ /* 0x001fc80000000000 */
[----:B------:R-:W0:Y:S01]  /*4a30*/  F2I.FTZ.U32.TRUNC.NTZ R15, R20 ;  /* 0x00000014000f7305 */ /* 0x000e22000021f000 */
[----:B------:R-:W-:Y:S02]  /*4a40*/  IMAD.SHL.U32 R14, R2, 0x2, RZ ;  /* 0x00000002020e7824 */ /* 0x000fe400078e00ff */
[----:B------:R-:W-:-:S03]  /*4a50*/  IMAD.MOV R22, RZ, RZ, -R16 ;  /* 0x000000ffff167224 */ /* 0x000fc600078e0a10 */
[----:B------:R-:W-:Y:S01]  /*4a60*/  LOP3.LUT R14, R2, R14, R21, 0x96, !PT ;  /* 0x0000000e020e7212 */ /* 0x000fe200078e9615 */
[----:B------:R-:W-:-:S03]  /*4a70*/  IMAD.MOV.U32 R21, RZ, RZ, R22 ;  /* 0x000000ffff157224 */ /* 0x000fc600078e0016 */
        /* <DEDUP_REMOVED lines=19> */
[----:B------:R-:W3:Y:S01]  /*4bb0*/  LDG.E R21, desc[UR8][R8.64+-0x8] ;  /* 0xfffff80808157981 */ /* 0x000ee2000c1e1900 */
[----:B------:R-:W-:-:S02]  /*4bc0*/  IMAD.MOV.U32 R25, RZ, RZ, R3 ;  /* 0x000000ffff197224 */ /* 0x000fc400078e0003 */
[----:B------:R-:W-:Y:S01]  /*4bd0*/  VIADD R19, R19, 0xfffffffe ;  /* 0xfffffffe13137836 */ /* 0x000fe20000000000 */
[----:B--2---:R4:W-:Y:S04]  /*4be0*/  STG.E desc[UR8][R8.64+-0x8], R23 ;  /* 0xfffff81708007986 */ /* 0x0049e8000c101908 */
[----:B---3--:R4:W-:Y:S02]  /*4bf0*/  STG.E desc[UR8][R14.64], R21 ;  /* 0x000000150e007986 */ /* 0x0089e4000c101908 */
.L_x_28:
[----:B------:R-:W-:Y:S05]  /*4c00*/  @P1 BRA `(.L_x_24) ;  /* 0x0000000000781947 */ /* 0x000fea0003800000 */
[----:B---34-:R-:W2:Y:S01]  /*4c10*/  I2F.U32.RP R8, R19 ;  /* 0x0000001300087306 */ /* 0x018ea20000209000 */
[----:B01----:R-:W-:Y:S01]  /*4c20*/  SHF.R.U32.HI R2, RZ, 0x2, R25 ;  /* 0x00000002ff027819 */ /* 0x003fe20000011619 */
[----:B------:R-:W-:Y:S01]  /*4c30*/  IMAD.SHL.U32 R7, R27, 0x10, RZ ;  /* 0x000000101b077824 */ /* 0x000fe200078e00ff */
[----:B------:R-:W-:Y:S02]  /*4c40*/  ISETP.NE.U32.AND P2, PT, R19, RZ, PT ;  /* 0x000000ff1300720c */ /* 0x000fe40003f45070 */
[----:B------:R-:W-:-:S05]  /*4c50*/  LOP3.LUT R2, R2, R25, RZ, 0x3c, !PT ;  /* 0x0000001902027212 */ /* 0x000fca00078e3cff */
[C---:B------:R-:W-:Y:S01]  /*4c60*/  IMAD.SHL.U32 R6, R2.reuse, 0x2, RZ ;  /* 0x0000000202067824 */ /* 0x040fe200078e00ff */
[----:B--2---:R-:W0:Y:S04]  /*4c70*/  MUFU.RCP R8, R8 ;  /* 0x0000000800087308 */ /* 0x004e280000001000 */
[----:B------:R-:W-:Y:S01]  /*4c80*/  LOP3.LUT R6, R2, R6, R7, 0x96, !PT ;  /* 0x0000000602067212 */ /* 0x000fe200078e9607 */
[----:B------:R-:W-:-:S03]  /*4c90*/  IMAD.MOV.U32 R2, RZ, RZ, RZ ;  /* 0x000000ffff027224 */ /* 0x000fc600078e00ff */
[----:B------:R-:W-:-:S04]  /*4ca0*/  LOP3.LUT R27, R6, R27, RZ, 0x3c, !PT ;  /* 0x0000001b061b7212 */ /* 0x000fc800078e3cff */
[----:B------:R-:W-:Y:S01]  /*4cb0*/  IADD3 R10, PT, PT, R10, 0x587c5, R27 ;  /* 0x000587c50a0a7810 */ /* 0x000fe20007ffe01b */
[----:B0-----:R-:W-:-:S06]  /*4cc0*/  VIADD R3, R8, 0xffffffe ;  /* 0x0ffffffe08037836 */ /* 0x001fcc0000000000 */
[----:B------:R-:W0:Y:S02]  /*4cd0*/  F2I.FTZ.U32.TRUNC.NTZ R3, R3 ;  /* 0x0000000300037305 */ /* 0x000e24000021f000 */
[----:B0-----:R-:W-:-:S04]  /*4ce0*/  IMAD.MOV R14, RZ, RZ, -R3 ;  /* 0x000000ffff0e7224 */ /* 0x001fc800078e0a03 */
[----:B------:R-:W-:-:S04]  /*4cf0*/  IMAD R7, R14, R19, RZ ;  /* 0x000000130e077224 */ /* 0x000fc800078e02ff */
[----:B------:R-:W-:-:S06]  /*4d00*/  IMAD.HI.U32 R3, R3, R7, R2 ;  /* 0x0000000703037227 */ /* 0x000fcc00078e0002 */
[----:B------:R-:W-:-:S04]  /*4d10*/  IMAD.HI.U32 R3, R3, R10, RZ ;  /* 0x0000000a03037227 */ /* 0x000fc800078e00ff */
[----:B------:R-:W-:-:S04]  /*4d20*/  IMAD.MOV R3, RZ, RZ, -R3 ;  /* 0x000000ffff037224 */ /* 0x000fc800078e0a03 */
[C---:B------:R-:W-:Y:S02]  /*4d30*/  IMAD R6, R19.reuse, R3, R10 ;  /* 0x0000000313067224 */ /* 0x040fe400078e020a */
[----:B------:R-:W-:-:S03]  /*4d40*/  IMAD.WIDE R2, R19, 0x4, R4 ;  /* 0x0000000413027825 */ /* 0x000fc600078e0204 */
[C---:B------:R-:W-:Y:S02]  /*4d50*/  ISETP.GE.U32.AND P1, PT, R6.reuse, R19, PT ;  /* 0x000000130600720c */ /* 0x040fe40003f26070 */
[----:B------:R-:W2:Y:S11]  /*4d60*/  LDG.E R9, desc[UR8][R2.64+-0x4] ;  /* 0xfffffc0802097981 */ /* 0x000eb6000c1e1900 */
[----:B------:R-:W-:-:S05]  /*4d70*/  @P1 IMAD.IADD R6, R6, 0x1, -R19 ;  /* 0x0000000106061824 */ /* 0x000fca00078e0a13 */
[----:B------:R-:W-:-:S13]  /*4d80*/  ISETP.GE.U32.AND P1, PT, R6, R19, PT ;  /* 0x000000130600720c */ /* 0x000fda0003f26070 */
[----:B------:R-:W-:Y:S01]  /*4d90*/  @P1 IMAD.IADD R6, R6, 0x1, -R19 ;  /* 0x0000000106061824 */ /* 0x000fe200078e0a13 */
[----:B------:R-:W-:-:S05]  /*4da0*/  @!P2 LOP3.LUT R6, RZ, R19, RZ, 0x33, !PT ;  /* 0x00000013ff06a212 */ /* 0x000fca00078e33ff */
[----:B------:R-:W-:-:S05]  /*4db0*/  IMAD.WIDE R6, R6, 0x4, R4 ;  /* 0x0000000406067825 */ /* 0x000fca00078e0204 */
[----:B------:R-:W3:Y:S04]  /*4dc0*/  LDG.E R13, desc[UR8][R6.64] ;  /* 0x00000008060d7981 */ /* 0x000ee8000c1e1900 */
[----:B---3--:R0:W-:Y:S04]  /*4dd0*/  STG.E desc[UR8][R2.64+-0x4], R13 ;  /* 0xfffffc0d02007986 */ /* 0x0081e8000c101908 */
[----:B--2---:R0:W-:Y:S02]  /*4de0*/  STG.E desc[UR8][R6.64], R9 ;  /* 0x0000000906007986 */ /* 0x0041e4000c101908 */
.L_x_24:
[----:B------:R-:W-:Y:S05]  /*4df0*/  @!P0 EXIT ;  /* 0x000000000000894d */ /* 0x000fea0003800000 */
[C---:B------:R-:W-:Y:S01]  /*4e00*/  ISETP.GE.U32.AND P0, PT, R11.reuse, 0x10, PT ;  /* 0x000000100b00780c */ /* 0x040fe20003f06070 */
[----:B------:R-:W-:Y:S01]  /*4e10*/  IMAD R0, R0, R11, RZ ;  /* 0x0000000b00007224 */ /* 0x000fe200078e02ff */
[----:B---3--:R-:W-:Y:S01]  /*4e20*/  LOP3.LUT R16, R11, 0xf, RZ, 0xc0, !PT ;  /* 0x0000000f0b107812 */ /* 0x008fe200078ec0ff */
[----:B01----:R-:W-:-:S03]  /*4e30*/  IMAD.MOV.U32 R3, RZ, RZ, RZ ;  /* 0x000000ffff037224 */ /* 0x003fc600078e00ff */
[----:B------:R-:W-:-:S07]  /*4e40*/  ISETP.NE.AND P1, PT, R16, RZ, PT ;  /* 0x000000ff1000720c */ /* 0x000fce0003f25270 */
[----:B------:R-:W-:Y:S06]  /*4e50*/  @!P0 BRA `(.L_x_29) ;  /* 0x0000000000c88947 */ /* 0x000fec0003800000 */
[----:B------:R-:W0:Y:S01]  /*4e60*/  LDCU.64 UR4, c[0x0][0x380] ;  /* 0x00007000ff0477ac */ /* 0x000e220008000a00 */
[----:B----4-:R-:W-:Y:S01]  /*4e70*/  IADD3 R6, P0, PT, R4, 0x20, RZ ;  /* 0x0000002004067810 */ /* 0x010fe20007f1e0ff */
[----:B------:R-:W-:Y:S01]  /*4e80*/  IMAD.MOV.U32 R2, RZ, RZ, R0 ;  /* 0x000000ffff027224 */ /* 0x000fe200078e0000 */
[----:B------:R-:W-:Y:S01]  /*4e90*/  LOP3.LUT R3, R11, 0x7ffffff0, RZ, 0xc0, !PT ;  /* 0x7ffffff00b037812 */ /* 0x000fe200078ec0ff */
[----:B------:R-:W-:Y:S02]  /*4ea0*/  IMAD.MOV.U32 R13, RZ, RZ, R12 ;  /* 0x000000ffff0d7224 */ /* 0x000fe400078e000c */
[----:B------:R-:W-:Y:S02]  /*4eb0*/  IMAD.X R7, RZ, RZ, R5, P0 ;  /* 0x000000ffff077224 */ /* 0x000fe400000e0605 */
[----:B------:R-:W-:Y:S01]  /*4ec0*/  IMAD.MOV R10, RZ, RZ, -R3 ;  /* 0x000000ffff0a7224 */ /* 0x000fe200078e0a03 */
[----:B0-----:R-:W-:-:S04]  /*4ed0*/  UIADD3 UR4, UP0, UPT, UR4, 0x20, URZ ;  /* 0x0000002004047890 */ /* 0x001fc8000ff1e0ff */
[----:B------:R-:W-:-:S12]  /*4ee0*/  UIADD3.X UR5, UPT, UPT, URZ, UR5, URZ, UP0, !UPT ;  /* 0x00000005ff057290 */ /* 0x000fd800087fe4ff */
.L_x_30:
[----:B------:R-:W-:-:S05]  /*4ef0*/  IMAD.WIDE R8, R13, 0x4, R6 ;  /* 0x000000040d087825 */ /* 0x000fca00078e0206 */
[----:B----4-:R-:W2:Y:S01]  /*4f00*/  LDG.E R17, desc[UR8][R8.64+-0x20] ;  /* 0xffffe00808117981 */ /* 0x010ea2000c1e1900 */
[----:B------:R-:W-:Y:S02]  /*4f10*/  IMAD.U32 R14, RZ, RZ, UR4 ;  /* 0x00000004ff0e7e24 */ /* 0x000fe4000f8e00ff */
[----:B------:R-:W-:Y:S02]  /*4f20*/  IMAD.U32 R15, RZ, RZ, UR5 ;  /* 0x00000005ff0f7e24 */ /* 0x000fe4000f8e00ff */
[----:B------:R-:W-:-:S05]  /*4f30*/  IMAD.WIDE R14, R2, 0x4, R14 ;  /* 0x00000004020e7825 */ /* 0x000fca00078e020e */
[----:B--2---:R0:W-:Y:S04]  /*4f40*/  STG.E desc[UR8][R14.64+-0x20], R17 ;  /* 0xffffe0110e007986 */ /* 0x0041e8000c101908 */
[----:B------:R-:W2:Y:S04]  /*4f50*/  LDG.E R19, desc[UR8][R8.64+-0x1c] ;  /* 0xffffe40808137981 */ /* 0x000ea8000c1e1900 */
[----:B--2---:R1:W-:Y:S04]  /*4f60*/  STG.E desc[UR8][R14.64+-0x1c], R19 ;  /* 0xffffe4130e007986 */ /* 0x0043e8000c101908 */
[----:B------:R-:W2:Y:S04]  /*4f70*/  LDG.E R21, desc[UR8][R8.64+-0x18] ;  /* 0xffffe80808157981 */ /* 0x000ea8000c1e1900 */
[----:B--2---:R2:W-:Y:S04]  /*4f80*/  STG.E desc[UR8][R14.64+-0x18], R21 ;  /* 0xffffe8150e007986 */ /* 0x0045e8000c101908 */
[----:B------:R-:W3:Y:S04]  /*4f90*/  LDG.E R23, desc[UR8][R8.64+-0x14] ;  /* 0xffffec0808177981 */ /* 0x000ee8000c1e1900 */
[----:B---3--:R3:W-:Y:S04]  /*4fa0*/  STG.E desc[UR8][R14.64+-0x14], R23 ;  /* 0xffffec170e007986 */ /* 0x0087e8000c101908 */
[----:B------:R-:W4:Y:S04]  /*4fb0*/  LDG.E R25, desc[UR8][R8.64+-0x10] ;  /* 0xfffff00808197981 */ /* 0x000f28000c1e1900 */
[----:B----4-:R4:W-:Y:S04]  /*4fc0*/  STG.E desc[UR8][R14.64+-0x10], R25 ;  /* 0xfffff0190e007986 */ /* 0x0109e8000c101908 */
[----:B------:R-:W5:Y:S04]  /*4fd0*/  LDG.E R27, desc[UR8][R8.64+-0xc] ;  /* 0xfffff408081b7981 */ /* 0x000f68000c1e1900 */
[----:B-----5:R5:W-:Y:S04]  /*4fe0*/  STG.E desc[UR8][R14.64+-0xc], R27 ;  /* 0xfffff41b0e007986 */ /* 0x020be8000c101908 */
[----:B0-----:R-:W2:Y:S04]  /*4ff0*/  LDG.E R17, desc[UR8][R8.64+-0x8] ;  /* 0xfffff80808117981 */ /* 0x001ea8000c1e1900 */
[----:B--2---:R0:W-:Y:S04]  /*5000*/  STG.E desc[UR8][R14.64+-0x8], R17 ;  /* 0xfffff8110e007986 */ /* 0x0041e8000c101908 */
[----:B-1----:R-:W2:Y:S04]  /*5010*/  LDG.E R19, desc[UR8][R8.64+-0x4] ;  /* 0xfffffc0808137981 */ /* 0x002ea8000c1e1900 */
[----:B--2---:R1:W-:Y:S04]  /*5020*/  STG.E desc[UR8][R14.64+-0x4], R19 ;  /* 0xfffffc130e007986 */ /* 0x0043e8000c101908 */
[----:B------:R-:W2:Y:S04]  /*5030*/  LDG.E R21, desc[UR8][R8.64] ;  /* 0x0000000808157981 */ /* 0x000ea8000c1e1900 */
[----:B--2---:R2:W-:Y:S04]  /*5040*/  STG.E desc[UR8][R14.64], R21 ;  /* 0x000000150e007986 */ /* 0x0045e8000c101908 */
[----:B---3--:R-:W3:Y:S04]  /*5050*/  LDG.E R23, desc[UR8][R8.64+0x4] ;  /* 0x0000040808177981 */ /* 0x008ee8000c1e1900 */
[----:B---3--:R3:W-:Y:S04]  /*5060*/  STG.E desc[UR8][R14.64+0x4], R23 ;  /* 0x000004170e007986 */ /* 0x0087e8000c101908 */
[----:B----4-:R-:W4:Y:S04]  /*5070*/  LDG.E R25, desc[UR8][R8.64+0x8] ;  /* 0x0000080808197981 */ /* 0x010f28000c1e1900 */
[----:B----4-:R4:W-:Y:S04]  /*5080*/  STG.E desc[UR8][R14.64+0x8], R25 ;  /* 0x000008190e007986 */ /* 0x0109e8000c101908 */
[----:B-----5:R-:W5:Y:S04]  /*5090*/  LDG.E R27, desc[UR8][R8.64+0xc] ;  /* 0x00000c08081b7981 */ /* 0x020f68000c1e1900 */
[----:B-----5:R4:W-:Y:S04]  /*50a0*/  STG.E desc[UR8][R14.64+0xc], R27 ;  /* 0x00000c1b0e007986 */ /* 0x0209e8000c101908 */
[----:B0-----:R-:W5:Y:S04]  /*50b0*/  LDG.E R17, desc[UR8][R8.64+0x10] ;  /* 0x0000100808117981 */ /* 0x001f68000c1e1900 */
[----:B-----5:R4:W-:Y:S04]  /*50c0*/  STG.E desc[UR8][R14.64+0x10], R17 ;  /* 0x000010110e007986 */ /* 0x0209e8000c101908 */
[----:B-1----:R-:W5:Y:S04]  /*50d0*/  LDG.E R19, desc[UR8][R8.64+0x14] ;  /* 0x0000140808137981 */ /* 0x002f68000c1e1900 */
[----:B-----5:R4:W-:Y:S04]  /*50e0*/  STG.E desc[UR8][R14.64+0x14], R19 ;  /* 0x000014130e007986 */ /* 0x0209e8000c101908 */
[----:B--2---:R-:W2:Y:S04]  /*50f0*/  LDG.E R21, desc[UR8][R8.64+0x18] ;  /* 0x0000180808157981 */ /* 0x004ea8000c1e1900 */
[----:B--2---:R4:W-:Y:S04]  /*5100*/  STG.E desc[UR8][R14.64+0x18], R21 ;  /* 0x000018150e007986 */ /* 0x0049e8000c101908 */
[----:B---3--:R-:W2:Y:S01]  /*5110*/  LDG.E R23, desc[UR8][R8.64+0x1c] ;  /* 0x00001c0808177981 */ /* 0x008ea2000c1e1900 */
[----:B------:R-:W-:-:S02]  /*5120*/  VIADD R10, R10, 0x10 ;  /* 0x000000100a0a7836 */ /* 0x000fc40000000000 */
[----:B------:R-:W-:Y:S02]  /*5130*/  VIADD R13, R13, 0x10 ;  /* 0x000000100d0d7836 */ /* 0x000fe40000000000 */
[----:B------:R-:W-:Y:S01]  /*5140*/  VIADD R2, R2, 0x10 ;  /* 0x0000001002027836 */ /* 0x000fe20000000000 */
[----:B------:R-:W-:Y:S01]  /*5150*/  ISETP.NE.AND P0, PT, R10, RZ, PT ;  /* 0x000000ff0a00720c */ /* 0x000fe20003f05270 */
[----:B--2---:R4:W-:-:S12]  /*5160*/  STG.E desc[UR8][R14.64+0x1c], R23 ;  /* 0x00001c170e007986 */ /* 0x0049d8000c101908 */
[----:B------:R-:W-:Y:S05]  /*5170*/  @P0 BRA `(.L_x_30) ;  /* 0xfffffffc005c0947 */ /* 0x000fea000383ffff */
.L_x_29:
[----:B------:R-:W-:Y:S05]  /*5180*/  @!P1 EXIT ;  /* 0x000000000000994d */ /* 0x000fea0003800000 */
[----:B------:R-:W-:Y:S02]  /*5190*/  ISETP.GE.U32.AND P0, PT, R16, 0x8, PT ;  /* 0x000000081000780c */ /* 0x000fe40003f06070 */
[----:B------:R-:W-:-:S04]  /*51a0*/  LOP3.LUT R10, R11, 0x7, RZ, 0xc0, !PT ;  /* 0x000000070b0a7812 */ /* 0x000fc800078ec0ff */
[----:B------:R-:W-:-:S07]  /*51b0*/  ISETP.NE.AND P1, PT, R10, RZ, PT ;  /* 0x000000ff0a00720c */ /* 0x000fce0003f25270 */
[----:B------:R-:W-:Y:S06]  /*51c0*/  @!P0 BRA `(.L_x_31) ;  /* 0x0000000000588947 */ /* 0x000fec0003800000 */
[----:B----4-:R-:W-:Y:S01]  /*51d0*/  IMAD.IADD R7, R12, 0x1, R3 ;  /* 0x000000010c077824 */ /* 0x010fe200078e0203 */
[----:B------:R-:W0:Y:S03]  /*51e0*/  LDC.64 R8, c[0x0][0x380] ;  /* 0x0000e000ff087b82 */ /* 0x000e260000000a00 */
[----:B------:R-:W-:-:S05]  /*51f0*/  IMAD.WIDE R6, R7, 0x4, R4 ;  /* 0x0000000407067825 */ /* 0x000fca00078e0204 */
[----:B------:R-:W2:Y:S01]  /*5200*/  LDG.E R13, desc[UR8][R6.64] ;  /* 0x00000008060d7981 */ /* 0x000ea2000c1e1900 */
[----:B------:R-:W-:-:S04]  /*5210*/  IMAD.IADD R15, R0, 0x1, R3 ;  /* 0x00000001000f7824 */ /* 0x000fc800078e0203 */
[----:B0-----:R-:W-:-:S05]  /*5220*/  IMAD.WIDE R8, R15, 0x4, R8 ;  /* 0x000000040f087825 */ /* 0x001fca00078e0208 */
[----:B--2---:R0:W-:Y:S04]  /*5230*/  STG.E desc[UR8][R8.64], R13 ;  /* 0x0000000d08007986 */ /* 0x0041e8000c101908 */
[----:B------:R-:W2:Y:S04]  /*5240*/  LDG.E R15, desc[UR8][R6.64+0x4] ;  /* 0x00000408060f7981 */ /* 0x000ea8000c1e1900 */
[----:B--2---:R1:W-:Y:S04]  /*5250*/  STG.E desc[UR8][R8.64+0x4], R15 ;  /* 0x0000040f08007986 */ /* 0x0043e8000c101908 */
[----:B------:R-:W2:Y:S04]  /*5260*/  LDG.E R17, desc[UR8][R6.64+0x8] ;  /* 0x0000080806117981 */ /* 0x000ea8000c1e1900 */
[----:B--2---:R2:W-:Y:S04]  /*5270*/  STG.E desc[UR8][R8.64+0x8], R17 ;  /* 0x0000081108007986 */ /* 0x0045e8000c101908 */
[----:B------:R-:W3:Y:S04]  /*5280*/  LDG.E R19, desc[UR8][R6.64+0xc] ;  /* 0x00000c0806137981 */ /* 0x000ee8000c1e1900 */
[----:B---3--:R2:W-:Y:S04]  /*5290*/  STG.E desc[UR8][R8.64+0xc], R19 ;  /* 0x00000c1308007986 */ /* 0x0085e8000c101908 */
[----:B------:R-:W3:Y:S04]  /*52a0*/  LDG.E R21, desc[UR8][R6.64+0x10] ;  /* 0x0000100806157981 */ /* 0x000ee8000c1e1900 */
[----:B---3--:R2:W-:Y:S04]  /*52b0*/  STG.E desc[UR8][R8.64+0x10], R21 ;  /* 0x0000101508007986 */ /* 0x0085e8000c101908 */
[----:B------:R-:W3:Y:S04]  /*52c0*/  LDG.E R23, desc[UR8][R6.64+0x14] ;  /* 0x0000140806177981 */ /* 0x000ee8000c1e1900 */
[----:B---3--:R2:W-:Y:S04]  /*52d0*/  STG.E desc[UR8][R8.64+0x14], R23 ;  /* 0x0000141708007986 */ /* 0x0085e8000c101908 */
[----:B0-----:R-:W3:Y:S04]  /*52e0*/  LDG.E R13, desc[UR8][R6.64+0x18] ;  /* 0x00001808060d7981 */ /* 0x001ee8000c1e1900 */
[----:B---3--:R2:W-:Y:S04]  /*52f0*/  STG.E desc[UR8][R8.64+0x18], R13 ;  /* 0x0000180d08007986 */ /* 0x0085e8000c101908 */
[----:B-1----:R-:W3:Y:S01]  /*5300*/  LDG.E R15, desc[UR8][R6.64+0x1c] ;  /* 0x00001c08060f7981 */ /* 0x002ee2000c1e1900 */
[----:B------:R-:W-:-:S03]  /*5310*/  VIADD R3, R3, 0x8 ;  /* 0x0000000803037836 */ /* 0x000fc60000000000 */
[----:B---3--:R2:W-:Y:S04]  /*5320*/  STG.E desc[UR8][R8.64+0x1c], R15 ;  /* 0x00001c0f08007986 */ /* 0x0085e8000c101908 */
.L_x_31:
[----:B------:R-:W-:Y:S05]  /*5330*/  @!P1 EXIT ;  /* 0x000000000000994d */ /* 0x000fea0003800000 */
[----:B------:R-:W-:Y:S02]  /*5340*/  ISETP.GE.U32.AND P0, PT, R10, 0x4, PT ;  /* 0x000000040a00780c */ /* 0x000fe40003f06070 */
[----:B------:R-:W-:-:S04]  /*5350*/  LOP3.LUT R2, R11, 0x3, RZ, 0xc0, !PT ;  /* 0x000000030b027812 */ /* 0x000fc800078ec0ff */
[----:B------:R-:W-:-:S07]  /*5360*/  ISETP.NE.AND P1, PT, R2, RZ, PT ;  /* 0x000000ff0200720c */ /* 0x000fce0003f25270 */
[----:B------:R-:W-:Y:S06]  /*5370*/  @!P0 BRA `(.L_x_32) ;  /* 0x0000000000388947 */ /* 0x000fec0003800000 */
[----:B----4-:R-:W-:Y:S01]  /*5380*/  IMAD.IADD R7, R12, 0x1, R3 ;  /* 0x000000010c077824 */ /* 0x010fe200078e0203 */
[----:B--2---:R-:W0:Y:S03]  /*5390*/  LDC.64 R8, c[0x0][0x380] ;  /* 0x0000e000ff087b82 */ /* 0x004e260000000a00 */
        /* <DEDUP_REMOVED lines=9> */
[----:B------:R-:W2:Y:S01]  /*5430*/  LDG.E R19, desc[UR8][R6.64+0xc] ;  /* 0x00000c0806137981 */ /* 0x000ea2000c1e1900 */
[----:B------:R-:W-:-:S03]  /*5440*/  VIADD R3, R3, 0x4 ;  /* 0x0000000403037836 */ /* 0x000fc60000000000 */
[----:B--2---:R0:W-:Y:S04]  /*5450*/  STG.E desc[UR8][R8.64+0xc], R19 ;  /* 0x00000c1308007986 */ /* 0x0041e8000c101908 */
.L_x_32:
[----:B------:R-:W-:Y:S05]  /*5460*/  @!P1 EXIT ;  /* 0x000000000000994d */ /* 0x000fea0003800000 */
[----:B0-2-4-:R-:W0:Y:S01]  /*5470*/  LDC.64 R8, c[0x0][0x380] ;  /* 0x0000e000ff087b82 */ /* 0x015e220000000a00 */
[--C-:B------:R-:W-:Y:S01]  /*5480*/  IMAD.IADD R13, R0, 0x1, R3.reuse ;  /* 0x00000001000d7824 */ /* 0x100fe200078e0203 */
[----:B------:R-:W-:Y:S01]  /*5490*/  IADD3 R11, PT, PT, -R11, UR10, R3 ;  /* 0x0000000a0b0b7c10 */ /* 0x000fe2000fffe103 */
[----:B------:R-:W-:-:S07]  /*54a0*/  IMAD.MOV R0, RZ, RZ, -R2 ;  /* 0x000000ffff007224 */ /* 0x000fce00078e0a02 */
.L_x_33:
[----:B-1----:R-:W-:-:S06]  /*54b0*/  IMAD.WIDE R6, R11, 0x4, R4 ;  /* 0x000000040b067825 */ /* 0x002fcc00078e0204 */
[----:B------:R-:W2:Y:S01]  /*54c0*/  LDG.E R7, desc[UR8][R6.64] ;  /* 0x0000000806077981 */ /* 0x000ea2000c1e1900 */
[----:B0-----:R-:W-:-:S04]  /*54d0*/  IMAD.WIDE R2, R13, 0x4, R8 ;  /* 0x000000040d027825 */ /* 0x001fc800078e0208 */
[----:B------:R-:W-:Y:S02]  /*54e0*/  VIADD R0, R0, 0x1 ;  /* 0x0000000100007836 */ /* 0x000fe40000000000 */
[----:B------:R-:W-:Y:S02]  /*54f0*/  VIADD R13, R13, 0x1 ;  /* 0x000000010d0d7836 */ /* 0x000fe40000000000 */
[----:B------:R-:W-:Y:S01]  /*5500*/  VIADD R11, R11, 0x1 ;  /* 0x000000010b0b7836 */ /* 0x000fe20000000000 */
[----:B------:R-:W-:Y:S01]  /*5510*/  ISETP.NE.AND P0, PT, R0, RZ, PT ;  /* 0x000000ff0000720c */ /* 0x000fe20003f05270 */
[----:B--2---:R1:W-:-:S12]  /*5520*/  STG.E desc[UR8][R2.64], R7 ;  /* 0x0000000702007986 */ /* 0x0043d8000c101908 */
[----:B------:R-:W-:Y:S05]  /*5530*/  @P0 BRA `(.L_x_33) ;  /* 0xfffffffc00dc0947 */ /* 0x000fea000383ffff */
[----:B------:R-:W-:Y:S05]  /*5540*/  EXIT ;  /* 0x000000000000794d */ /* 0x000fea0003800000 */
.L_x_34:
        /* <DEDUP_REMOVED lines=11> */
.L_x_37:


//--------------------- .text._Z6warmupv          --------------------------
	.section	.text._Z6warmupv,"ax",@progbits
	.align	128
        .global         _Z6warmupv
        .type           _Z6warmupv,@function
        .size           _Z6warmupv,(.L_x_38 - _Z6warmupv)
        .other          _Z6warmupv,@"STO_CUDA_ENTRY STV_DEFAULT"
_Z6warmupv:
.text._Z6warmupv:
[----:B------:R-:W-:Y:S01]  /*0000*/  LDC R1, c[0x0][0x37c] ;  /* 0x0000df00ff017b82 */ /* 0x000fe20000000800 */
[----:B------:R-:W-:Y:S05]  /*0010*/  EXIT ;  /* 0x000000000000794d */ /* 0x000fea0003800000 */
.L_x_35:
        /* <DEDUP_REMOVED lines=14> */
.L_x_38:


//--------------------- .nv.global.init           --------------------------
	.section	.nv.global.init,"aw",@progbits
	.align	4
.nv.global.init:
	.type		mrg32k3aM1SubSeq,@object
	.size		mrg32k3aM1SubSeq,(mrg32k3aM2SubSeq - mrg32k3aM1SubSeq)
mrg32k3aM1SubSeq:
        /*0000*/ 	.byte	0x0b, 0xcc, 0xee, 0x04, 0x73, 0x29, 0x8b, 0x6f, 0xf6, 0x53, 0x03, 0xf6, 0x23, 0xf6, 0xea, 0xda
        /* <DEDUP_REMOVED lines=125> */
	.type		mrg32k3aM2SubSeq,@object
	.size		mrg32k3aM2SubSeq,(mrg32k3aM1 - mrg32k3aM2SubSeq)
mrg32k3aM2SubSeq:
        /* <DEDUP_REMOVED lines=126> */
	.type		mrg32k3aM1,@object
	.size		mrg32k3aM1,(mrg32k3aM1Seq - mrg32k3aM1)
mrg32k3aM1:
        /* <DEDUP_REMOVED lines=144> */
	.type		mrg32k3aM1Seq,@object
	.size		mrg32k3aM1Seq,(mrg32k3aM2 - mrg32k3aM1Seq)
mrg32k3aM1Seq:
        /* <DEDUP_REMOVED lines=144> */
	.type		mrg32k3aM2,@object
	.size		mrg32k3aM2,(mrg32k3aM2Seq - mrg32k3aM2)
mrg32k3aM2:
        /* <DEDUP_REMOVED lines=144> */
	.type		mrg32k3aM2Seq,@object
	.size		mrg32k3aM2Seq,(precalc_xorwow_matrix - mrg32k3aM2Seq)
mrg32k3aM2Seq:
        /* <DEDUP_REMOVED lines=144> */
	.type		precalc_xorwow_matrix,@object
	.size		precalc_xorwow_matrix,(precalc_xorwow_offset_matrix - precalc_xorwow_matrix)
precalc_xorwow_matrix:
        /* <DEDUP_REMOVED lines=6400> */
	.type		precalc_xorwow_offset_matrix,@object
	.size		precalc_xorwow_offset_matrix,(.L_1 - precalc_xorwow_offset_matrix)
precalc_xorwow_offset_matrix:
        /* <DEDUP_REMOVED lines=6400> */
.L_1:


//--------------------- .nv.shared.reserved.0     --------------------------
	.section	.nv.shared.reserved.0,"aw",@nobits
	.weak		__nv_reservedSMEM_offset_0_alias
	.size		__nv_reservedSMEM_offset_0_alias, 0, 64
	.other		__nv_reservedSMEM_offset_0_alias,@"STO_CUDA_RESERVED_SHARED STV_DEFAULT"
__nv_reservedSMEM_offset_0_alias:
	.zero		0
	.zero		64


//--------------------- .nv.constant0._Z25ColumnAddProjectionKernelPKfPKiPfiiii --------------------------
	.section	.nv.constant0._Z25ColumnAddProjectionKernelPKfPKiPfiiii,"a",@progbits
	.sectionflags	@""
	.align	4
.nv.constant0._Z25ColumnAddProjectionKernelPKfPKiPfiiii:
	.zero		936


//--------------------- .nv.constant0._Z28RandomColumnGenerationKernelPiS_iiiy --------------------------
	.section	.nv.constant0._Z28RandomColumnGenerationKernelPiS_iiiy,"a",@progbits
	.sectionflags	@""
	.align	4
.nv.constant0._Z28RandomColumnGenerationKernelPiS_iiiy:
	.zero		936


//--------------------- .nv.constant0._Z6warmupv  --------------------------
	.section	.nv.constant0._Z6warmupv,"a",@progbits
	.sectionflags	@""
	.align	4
.nv.constant0._Z6warmupv:
	.zero		896


//--------------------- SYMBOLS --------------------------

	.type		.nv.reservedSmem.offset0,@object
	.size		.nv.reservedSmem.offset0,0x4
